def matmul_kernel(
    a_ptr,
    b_ptr,
    c_ptr,
    M,
    N,
    K,
    stride_am,
    stride_ak,
    stride_bk,
    stride_bn,
    stride_cm,
    stride_cn,
    BLOCK_M: tl.constexpr,
    BLOCK_N: tl.constexpr,
    BLOCK_K: tl.constexpr,
    GROUP_M: tl.constexpr,
):
    pid = tl.program_id(axis=0)
    num_pid_m = tl.cdiv(M, BLOCK_M)
    num_pid_n = tl.cdiv(N, BLOCK_N)
    num_pid_in_group = GROUP_M * num_pid_n
    group_id = pid // num_pid_in_group
    first_pid_m = group_id * GROUP_M
    group_size_m = min(num_pid_m - first_pid_m, GROUP_M)
    pid_m = first_pid_m + ((pid % num_pid_in_group) % group_size_m)
    pid_n = (pid % num_pid_in_group) // group_size_m

    offs_am = (pid_m * BLOCK_M + tl.arange(0, BLOCK_M)) % M
    offs_bn = (pid_n * BLOCK_N + tl.arange(0, BLOCK_N)) % N
    offs_k = tl.arange(0, BLOCK_K)
    a_ptrs = a_ptr + offs_am[:, None] * stride_am + offs_k[None, :] * stride_ak
    b_ptrs = b_ptr + offs_k[:, None] * stride_bk + offs_bn[None, :] * stride_bn

    acc = tl.zeros((BLOCK_M, BLOCK_N), dtype=tl.float32)
    for kk in range(0, tl.cdiv(K, BLOCK_K)):
        a = tl.load(a_ptrs, mask=offs_k[None, :] < K - kk * BLOCK_K, other=0.0)
        b = tl.load(b_ptrs, mask=offs_k[:, None] < K - kk * BLOCK_K, other=0.0)
        acc = tl.dot(a, b, acc)
        a_ptrs += BLOCK_K * stride_ak
        b_ptrs += BLOCK_K * stride_bk

    c = acc.to(c_ptr.dtype.element_ty)
    offs_cm = pid_m * BLOCK_M + tl.arange(0, BLOCK_M)
    offs_cn = pid_n * BLOCK_N + tl.arange(0, BLOCK_N)
    c_ptrs = c_ptr + offs_cm[:, None] * stride_cm + offs_cn[None, :] * stride_cn
    mask = (offs_cm[:, None] < M) & (offs_cn[None, :] < N)
    tl.store(c_ptrs, c, mask=mask)

# config = {"BLOCK_K": 32, "BLOCK_M": 32, "BLOCK_N": 512, "GROUP_M": 8, "arch": "sm_100", "dtype": "bf16", "num_ctas": 1, "num_stages": 2, "num_warps": 8}
# arch = sm_100


// ===== COMPILED SASS (sm_100a) =====

	.target	sm_100a

	.elftype	@"ET_EXEC"


//--------------------- .note.nv.tkinfo           --------------------------
	.section	.note.nv.tkinfo,"",@"SHT_NOTE"
	.sectionflags	@"SHF_NOTE_NV_TKINFO"
	.tkinfo
        /*0018*/ 	.word	0x00000081
        /*0030*/ 	.string	""
        /*0030*/ 	.string	"ptxas-blackwell"
        /*0030*/ 	.string	"Cuda compilation tools, release 12.9, V12.9.86"
        /*0030*/ 	.string	"Build cuda_12.9.r12.9/compiler.36037853_0"
        /*0030*/ 	.string	"-v  -suppress-debug-info  -lineinfo  -arch sm_100a "



//--------------------- .note.nv.cuver            --------------------------
	.section	.note.nv.cuver,"",@"SHT_NOTE"
	.sectionflags	@"SHF_NOTE_NV_CUVER"
        /*0018*/ 	.short	0x0001
        /*001a*/ 	.short	0x0064
        /*001c*/ 	.short	0x0001
        /*001e*/ 	.short	0x0000
        /*0020*/ 	.short	0x0001
        /*0022*/ 	.short	0x0000


//--------------------- .nv.info                  --------------------------
	.section	.nv.info,"",@"SHT_CUDA_INFO"
	.align	4


	//----- nvinfo : EIATTR_REGCOUNT
	.align		4
        /*0000*/ 	.byte	0x04, 0x2f
        /*0002*/ 	.short	(.L_1 - .L_0)
	.align		4
.L_0:
        /*0004*/ 	.word	index@(matmul_kernel)
        /*0008*/ 	.word	0x000000ff


	//----- nvinfo : EIATTR_FRAME_SIZE
	.align		4
.L_1:
        /*000c*/ 	.byte	0x04, 0x11
        /*000e*/ 	.short	(.L_3 - .L_2)
	.align		4
.L_2:
        /*0010*/ 	.word	index@(matmul_kernel)
        /*0014*/ 	.word	0x000000b0


	//----- nvinfo : EIATTR_MIN_STACK_SIZE
	.align		4
.L_3:
        /*0018*/ 	.byte	0x04, 0x12
        /*001a*/ 	.short	(.L_5 - .L_4)
	.align		4
.L_4:
        /*001c*/ 	.word	index@(matmul_kernel)
        /*0020*/ 	.word	0x000000b0
.L_5:


//--------------------- .nv.info.matmul_kernel    --------------------------
	.section	.nv.info.matmul_kernel,"",@"SHT_CUDA_INFO"
	.sectionflags	@""
	.align	4


	//----- nvinfo : EIATTR_CUDA_API_VERSION
	.align		4
        /*0000*/ 	.byte	0x04, 0x37
        /*0002*/ 	.short	(.L_7 - .L_6)
.L_6:
        /*0004*/ 	.word	0x00000081


	//----- nvinfo : EIATTR_KPARAM_INFO
	.align		4
.L_7:
        /*0008*/ 	.byte	0x04, 0x17
        /*000a*/ 	.short	(.L_9 - .L_8)
.L_8:
        /*000c*/ 	.word	0x00000000
        /*0010*/ 	.short	0x000d
        /*0012*/ 	.short	0x0048
        /*0014*/ 	.byte	0x00, 0xf4, 0x21, 0x00


	//----- nvinfo : EIATTR_KPARAM_INFO
	.align		4
.L_9:
        /*0018*/ 	.byte	0x04, 0x17
        /*001a*/ 	.short	(.L_11 - .L_10)
.L_10:
        /*001c*/ 	.word	0x00000000
        /*0020*/ 	.short	0x000c
        /*0022*/ 	.short	0x0040
        /*0024*/ 	.byte	0x00, 0xf4, 0x21, 0x00


	//----- nvinfo : EIATTR_KPARAM_INFO
	.align		4
.L_11:
        /*0028*/ 	.byte	0x04, 0x17
        /*002a*/ 	.short	(.L_13 - .L_12)
.L_12:
        /*002c*/ 	.word	0x00000000
        /*0030*/ 	.short	0x000b
        /*0032*/ 	.short	0x0038
        /*0034*/ 	.byte	0x00, 0xf0, 0x11, 0x00


	//----- nvinfo : EIATTR_KPARAM_INFO
	.align		4
.L_13:
        /*0038*/ 	.byte	0x04, 0x17
        /*003a*/ 	.short	(.L_15 - .L_14)
.L_14:
        /*003c*/ 	.word	0x00000000
        /*0040*/ 	.short	0x000a
        /*0042*/ 	.short	0x0034
        /*0044*/ 	.byte	0x00, 0xf0, 0x11, 0x00


	//----- nvinfo : EIATTR_KPARAM_INFO
	.align		4
.L_15:
        /*0048*/ 	.byte	0x04, 0x17
        /*004a*/ 	.short	(.L_17 - .L_16)
.L_16:
        /*004c*/ 	.word	0x00000000
        /*0050*/ 	.short	0x0009
        /*0052*/ 	.short	0x0030
        /*0054*/ 	.byte	0x00, 0xf0, 0x11, 0x00


	//----- nvinfo : EIATTR_KPARAM_INFO
	.align		4
.L_17:
        /*0058*/ 	.byte	0x04, 0x17
        /*005a*/ 	.short	(.L_19 - .L_18)
.L_18:
        /*005c*/ 	.word	0x00000000
        /*0060*/ 	.short	0x0008
        /*0062*/ 	.short	0x002c
        /*0064*/ 	.byte	0x00, 0xf0, 0x11, 0x00


	//----- nvinfo : EIATTR_KPARAM_INFO
	.align		4
.L_19:
        /*0068*/ 	.byte	0x04, 0x17
        /*006a*/ 	.short	(.L_21 - .L_20)
.L_20:
        /*006c*/ 	.word	0x00000000
        /*0070*/ 	.short	0x0007
        /*0072*/ 	.short	0x0028
        /*0074*/ 	.byte	0x00, 0xf0, 0x11, 0x00


	//----- nvinfo : EIATTR_KPARAM_INFO
	.align		4
.L_21:
        /*0078*/ 	.byte	0x04, 0x17
        /*007a*/ 	.short	(.L_23 - .L_22)
.L_22:
        /*007c*/ 	.word	0x00000000
        /*0080*/ 	.short	0x0006
        /*0082*/ 	.short	0x0024
        /*0084*/ 	.byte	0x00, 0xf0, 0x11, 0x00


	//----- nvinfo : EIATTR_KPARAM_INFO
	.align		4
.L_23:
        /*0088*/ 	.byte	0x04, 0x17
        /*008a*/ 	.short	(.L_25 - .L_24)
.L_24:
        /*008c*/ 	.word	0x00000000
        /*0090*/ 	.short	0x0005
        /*0092*/ 	.short	0x0020
        /*0094*/ 	.byte	0x00, 0xf0, 0x11, 0x00


	//----- nvinfo : EIATTR_KPARAM_INFO
	.align		4
.L_25:
        /*0098*/ 	.byte	0x04, 0x17
        /*009a*/ 	.short	(.L_27 - .L_26)
.L_26:
        /*009c*/ 	.word	0x00000000
        /*00a0*/ 	.short	0x0004
        /*00a2*/ 	.short	0x001c
        /*00a4*/ 	.byte	0x00, 0xf0, 0x11, 0x00


	//----- nvinfo : EIATTR_KPARAM_INFO
	.align		4
.L_27:
        /*00a8*/ 	.byte	0x04, 0x17
        /*00aa*/ 	.short	(.L_29 - .L_28)
.L_28:
        /*00ac*/ 	.word	0x00000000
        /*00b0*/ 	.short	0x0003
        /*00b2*/ 	.short	0x0018
        /*00b4*/ 	.byte	0x00, 0xf0, 0x11, 0x00


	//----- nvinfo : EIATTR_KPARAM_INFO
	.align		4
.L_29:
        /*00b8*/ 	.byte	0x04, 0x17
        /*00ba*/ 	.short	(.L_31 - .L_30)
.L_30:
        /*00bc*/ 	.word	0x00000000
        /*00c0*/ 	.short	0x0002
        /*00c2*/ 	.short	0x0010
        /*00c4*/ 	.byte	0x00, 0xf4, 0x21, 0x00


	//----- nvinfo : EIATTR_KPARAM_INFO
	.align		4
.L_31:
        /*00c8*/ 	.byte	0x04, 0x17
        /*00ca*/ 	.short	(.L_33 - .L_32)
.L_32:
        /*00cc*/ 	.word	0x00000000
        /*00d0*/ 	.short	0x0001
        /*00d2*/ 	.short	0x0008
        /*00d4*/ 	.byte	0x00, 0xf4, 0x21, 0x00


	//----- nvinfo : EIATTR_KPARAM_INFO
	.align		4
.L_33:
        /*00d8*/ 	.byte	0x04, 0x17
        /*00da*/ 	.short	(.L_35 - .L_34)
.L_34:
        /*00dc*/ 	.word	0x00000000
        /*00e0*/ 	.short	0x0000
        /*00e2*/ 	.short	0x0000
        /*00e4*/ 	.byte	0x00, 0xf4, 0x21, 0x00


	//----- nvinfo : EIATTR_SPARSE_MMA_MASK
	.align		4
.L_35:
        /*00e8*/ 	.byte	0x03, 0x50
        /*00ea*/ 	.short	0x0000


	//----- nvinfo : EIATTR_MAXREG_COUNT
	.align		4
        /*00ec*/ 	.byte	0x03, 0x1b
        /*00ee*/ 	.short	0x00ff


	//----- nvinfo : EIATTR_NUM_BARRIERS
	.align		4
        /*00f0*/ 	.byte	0x02, 0x4c
        /*00f2*/ 	.byte	0x01
	.zero		1


	//----- nvinfo : EIATTR_ANNOTATIONS
	.align		4
        /*00f4*/ 	.byte	0x04, 0x55
        /*00f6*/ 	.short	(.L_37 - .L_36)


	//   ....[0]....
.L_36:
        /*00f8*/ 	.word	0x00000001
        /*00fc*/ 	.byte	0xa0, 0x05, 0x00, 0x00, 0x01, 0x00, 0x00, 0x00, 0xd0, 0x05, 0x00, 0x00, 0x01, 0x00, 0x00, 0x00
        /* <DEDUP_REMOVED lines=43> */
        /*03bc*/ 	.byte	0x20, 0x8e, 0x00, 0x00


	//----- nvinfo : EIATTR_VRC_CTA_INIT_COUNT
	.align		4
.L_37:
        /*03c0*/ 	.byte	0x02, 0x4a
	.zero		1
	.zero		1


	//----- nvinfo : EIATTR_EXIT_INSTR_OFFSETS
	.align		4
        /*03c4*/ 	.byte	0x04, 0x1c
        /*03c6*/ 	.short	(.L_39 - .L_38)


	//   ....[0]....
.L_38:
        /*03c8*/ 	.word	0x000097a0


	//   ....[1]....
        /*03cc*/ 	.word	0x000097d0


	//----- nvinfo : EIATTR_REQNTID
	.align		4
.L_39:
        /*03d0*/ 	.byte	0x04, 0x10
        /*03d2*/ 	.short	(.L_41 - .L_40)
.L_40:
        /*03d4*/ 	.word	0x00000100
        /*03d8*/ 	.word	0x00000001
        /*03dc*/ 	.word	0x00000001


	//----- nvinfo : EIATTR_CBANK_PARAM_SIZE
	.align		4
.L_41:
        /*03e0*/ 	.byte	0x03, 0x19
        /*03e2*/ 	.short	0x0050


	//----- nvinfo : EIATTR_PARAM_CBANK
	.align		4
        /*03e4*/ 	.byte	0x04, 0x0a
        /*03e6*/ 	.short	(.L_43 - .L_42)
	.align		4
.L_42:
        /*03e8*/ 	.word	index@(.nv.constant0.matmul_kernel)
        /*03ec*/ 	.short	0x0380
        /*03ee*/ 	.short	0x0050


	//----- nvinfo : EIATTR_SW_WAR
	.align		4
.L_43:
        /*03f0*/ 	.byte	0x04, 0x36
        /*03f2*/ 	.short	(.L_45 - .L_44)
.L_44:
        /*03f4*/ 	.word	0x00000008
.L_45:


//--------------------- .nv.compat                --------------------------
	.section	.nv.compat,"",@"SHT_CUDA_COMPAT_INFO"
	.align	4
        /*0000*/ 	.byte	0x02, 0x02, 0x01, 0x00, 0x02, 0x05, 0x05, 0x00, 0x02, 0x03, 0x00, 0x00, 0x02, 0x06, 0x01, 0x00


//--------------------- .nv.callgraph             --------------------------
	.section	.nv.callgraph,"",@"SHT_CUDA_CALLGRAPH"
	.align	4
	.sectionentsize	8
	.align		4
        /*0000*/ 	.word	0x00000000
	.align		4
        /*0004*/ 	.word	0xffffffff
	.align		4
        /*0008*/ 	.word	0x00000000
	.align		4
        /*000c*/ 	.word	0xfffffffe
	.align		4
        /*0010*/ 	.word	0x00000000
	.align		4
        /*0014*/ 	.word	0xfffffffd
	.align		4
        /*0018*/ 	.word	0x00000000
	.align		4
        /*001c*/ 	.word	0xfffffffc


//--------------------- .text.matmul_kernel       --------------------------
	.section	.text.matmul_kernel,"ax",@progbits
	.align	128
        .global         matmul_kernel
        .type           matmul_kernel,@function
        .size           matmul_kernel,(.L_x_4 - matmul_kernel)
        .other          matmul_kernel,@"STO_CUDA_ENTRY STV_DEFAULT"
matmul_kernel:
.text.matmul_kernel:
[----:B------:R-:W0:Y:S08]  /*0000*/  LDC R1, c[0x0][0x37c] ;  /* 0x0000df00ff017b82 */ /* 0x000e300000000800 */
[----:B------:R-:W1:Y:S01]  /*0010*/  LDC.64 R106, c[0x0][0x398] ;  /* 0x0000e600ff6a7b82 */ /* 0x000e620000000a00 */
[----:B------:R-:W2:Y:S01]  /*0020*/  S2R R5, SR_CTAID.X ;  /* 0x0000000000057919 */ /* 0x000ea20000002500 */
[----:B0-----:R-:W-:Y:S01]  /*0030*/  VIADD R1, R1, 0xffffff50 ;  /* 0xffffff5001017836 */ /* 0x001fe20000000000 */
[----:B------:R-:W0:Y:S01]  /*0040*/  LDCU UR4, c[0x0][0x3a0] ;  /* 0x00007400ff0477ac */ /* 0x000e220008000800 */
[----:B------:R-:W3:Y:S01]  /*0050*/  S2R R42, SR_TID.X ;  /* 0x00000000002a7919 */ /* 0x000ee20000002100 */
[----:B------:R-:W4:Y:S01]  /*0060*/  LDCU.64 UR10, c[0x0][0x358] ;  /* 0x00006b00ff0a77ac */ /* 0x000f220008000a00 */
[----:B------:R-:W2:Y:S01]  /*0070*/  LDCU UR8, c[0x0][0x3a0] ;  /* 0x00007400ff0877ac */ /* 0x000ea20008000800 */
[----:B0-----:R-:W-:Y:S01]  /*0080*/  UIADD3 UR4, UPT, UPT, UR4, 0x1f, URZ ;  /* 0x0000001f04047890 */ /* 0x001fe2000fffe0ff */
[----:B-1----:R-:W-:-:S03]  /*0090*/  VIADD R0, R107, 0x1ff ;  /* 0x000001ff6b007836 */ /* 0x002fc60000000000 */
[----:B------:R-:W-:Y:S02]  /*00a0*/  UISETP.GT.AND UP0, UPT, UR4, 0x1f, UPT ;  /* 0x0000001f0400788c */ /* 0x000fe4000bf04270 */
[----:B------:R-:W-:-:S04]  /*00b0*/  SHF.R.S32.HI R3, RZ, 0x1f, R0 ;  /* 0x0000001fff037819 */ /* 0x000fc80000011400 */
[----:B------:R-:W-:Y:S02]  /*00c0*/  LEA.HI R3, R3, R0, RZ, 0x9 ;  /* 0x0000000003037211 */ /* 0x000fe400078f48ff */
[----:B--2---:R-:W-:Y:S02]  /*00d0*/  IABS R8, R5 ;  /* 0x0000000500087213 */ /* 0x004fe40000000000 */
[----:B------:R-:W-:Y:S02]  /*00e0*/  SHF.R.S32.HI R3, RZ, 0x9, R3 ;  /* 0x00000009ff037819 */ /* 0x000fe40000011403 */
[----:B---3--:R-:W-:-:S03]  /*00f0*/  LOP3.LUT R41, R42, 0x1f, RZ, 0xc0, !PT ;  /* 0x0000001f2a297812 */ /* 0x008fc600078ec0ff */
[----:B------:R-:W-:-:S05]  /*0100*/  IMAD.SHL.U32 R4, R3, 0x8, RZ ;  /* 0x0000000803047824 */ /* 0x000fca00078e00ff */
[-C--:B------:R-:W-:Y:S02]  /*0110*/  IABS R7, R4.reuse ;  /* 0x0000000400077213 */ /* 0x080fe40000000000 */
[----:B------:R-:W-:Y:S02]  /*0120*/  IABS R10, R4 ;  /* 0x00000004000a7213 */ /* 0x000fe40000000000 */
[----:B------:R-:W0:Y:S08]  /*0130*/  I2F.RP R0, R7 ;  /* 0x0000000700007306 */ /* 0x000e300000209400 */
[----:B0-----:R-:W0:Y:S02]  /*0140*/  MUFU.RCP R0, R0 ;  /* 0x0000000000007308 */ /* 0x001e240000001000 */
[----:B0-----:R-:W-:-:S02]  /*0150*/  VIADD R2, R0, 0xffffffe ;  /* 0x0ffffffe00027836 */ /* 0x001fc40000000000 */
[----:B------:R-:W-:-:S04]  /*0160*/  IMAD.MOV R0, RZ, RZ, -R10 ;  /* 0x000000ffff007224 */ /* 0x000fc800078e0a0a */
[----:B------:R0:W1:Y:S02]  /*0170*/  F2I.FTZ.U32.TRUNC.NTZ R3, R2 ;  /* 0x0000000200037305 */ /* 0x000064000021f000 */
[----:B0-----:R-:W-:Y:S02]  /*0180*/  IMAD.MOV.U32 R2, RZ, RZ, RZ ;  /* 0x000000ffff027224 */ /* 0x001fe400078e00ff */
[----:B-1----:R-:W-:-:S04]  /*0190*/  IMAD.MOV R6, RZ, RZ, -R3 ;  /* 0x000000ffff067224 */ /* 0x002fc800078e0a03 */
[----:B------:R-:W-:Y:S02]  /*01a0*/  IMAD R9, R6, R7, RZ ;  /* 0x0000000706097224 */ /* 0x000fe400078e02ff */
[----:B------:R-:W-:Y:S02]  /*01b0*/  IMAD.MOV.U32 R6, RZ, RZ, R8 ;  /* 0x000000ffff067224 */ /* 0x000fe400078e0008 */
[----:B------:R-:W-:-:S06]  /*01c0*/  IMAD.HI.U32 R3, R3, R9, R2 ;  /* 0x0000000903037227 */ /* 0x000fcc00078e0002 */
[----:B------:R-:W-:-:S04]  /*01d0*/  IMAD.HI.U32 R3, R3, R6, RZ ;  /* 0x0000000603037227 */ /* 0x000fc800078e00ff */
[----:B------:R-:W-:-:S05]  /*01e0*/  IMAD R0, R3, R0, R6 ;  /* 0x0000000003007224 */ /* 0x000fca00078e0206 */
[----:B------:R-:W-:-:S13]  /*01f0*/  ISETP.GT.U32.AND P1, PT, R7, R0, PT ;  /* 0x000000000700720c */ /* 0x000fda0003f24070 */
[----:B------:R-:W-:Y:S02]  /*0200*/  @!P1 IMAD.IADD R0, R0, 0x1, -R7 ;  /* 0x0000000100009824 */ /* 0x000fe400078e0a07 */
[----:B------:R-:W-:Y:S01]  /*0210*/  @!P1 VIADD R3, R3, 0x1 ;  /* 0x0000000103039836 */ /* 0x000fe20000000000 */
[----:B------:R-:W-:Y:S02]  /*0220*/  ISETP.NE.AND P1, PT, R4, RZ, PT ;  /* 0x000000ff0400720c */ /* 0x000fe40003f25270 */
[----:B------:R-:W-:Y:S02]  /*0230*/  ISETP.GE.U32.AND P0, PT, R0, R7, PT ;  /* 0x000000070000720c */ /* 0x000fe40003f06070 */
[----:B------:R-:W-:-:S04]  /*0240*/  LOP3.LUT R0, R5, R4, RZ, 0x3c, !PT ;  /* 0x0000000405007212 */ /* 0x000fc800078e3cff */
[----:B------:R-:W-:Y:S01]  /*0250*/  ISETP.GE.AND P2, PT, R0, RZ, PT ;  /* 0x000000ff0000720c */ /* 0x000fe20003f46270 */
[----:B------:R-:W-:-:S06]  /*0260*/  VIADD R0, R106, 0x1f ;  /* 0x0000001f6a007836 */ /* 0x000fcc0000000000 */
[----:B------:R-:W-:-:S04]  /*0270*/  @P0 VIADD R3, R3, 0x1 ;  /* 0x0000000103030836 */ /* 0x000fc80000000000 */
[----:B------:R-:W-:Y:S01]  /*0280*/  IMAD.MOV.U32 R2, RZ, RZ, R3 ;  /* 0x000000ffff027224 */ /* 0x000fe200078e0003 */
[----:B------:R-:W-:-:S03]  /*0290*/  SHF.R.S32.HI R3, RZ, 0x1f, R0 ;  /* 0x0000001fff037819 */ /* 0x000fc60000011400 */
[----:B------:R-:W-:Y:S01]  /*02a0*/  @!P2 IMAD.MOV R2, RZ, RZ, -R2 ;  /* 0x000000ffff02a224 */ /* 0x000fe200078e0a02 */
[----:B------:R-:W-:Y:S02]  /*02b0*/  @!P1 LOP3.LUT R2, RZ, R4, RZ, 0x33, !PT ;  /* 0x00000004ff029212 */ /* 0x000fe400078e33ff */
[----:B------:R-:W-:-:S03]  /*02c0*/  LEA.HI R3, R3, R0, RZ, 0x5 ;  /* 0x0000000003037211 */ /* 0x000fc600078f28ff */
[----:B------:R-:W-:Y:S02]  /*02d0*/  IMAD.SHL.U32 R6, R2, 0x8, RZ ;  /* 0x0000000802067824 */ /* 0x000fe400078e00ff */
[----:B------:R-:W-:-:S03]  /*02e0*/  IMAD.MOV R2, RZ, RZ, -R2 ;  /* 0x000000ffff027224 */ /* 0x000fc600078e0a02 */
[----:B------:R-:W-:Y:S01]  /*02f0*/  LEA.HI.SX32 R3, R3, -R6, 0x1b ;  /* 0x8000000603037211 */ /* 0x000fe200078fdaff */
[----:B------:R-:W-:-:S03]  /*0300*/  IMAD R4, R4, R2, R5 ;  /* 0x0000000204047224 */ /* 0x000fc600078e0205 */
[----:B------:R-:W-:Y:S02]  /*0310*/  VIMNMX R11, PT, PT, R3, 0x8, PT ;  /* 0x00000008030b7848 */ /* 0x000fe40003fe0100 */
[----:B------:R-:W-:Y:S02]  /*0320*/  IABS R9, R4 ;  /* 0x0000000400097213 */ /* 0x000fe40000000000 */
[----:B------:R-:W-:-:S04]  /*0330*/  IABS R7, R11 ;  /* 0x0000000b00077213 */ /* 0x000fc80000000000 */
[----:B------:R-:W0:Y:S08]  /*0340*/  I2F.RP R0, R7 ;  /* 0x0000000700007306 */ /* 0x000e300000209400 */
[----:B0-----:R-:W0:Y:S02]  /*0350*/  MUFU.RCP R0, R0 ;  /* 0x0000000000007308 */ /* 0x001e240000001000 */
[----:B0-----:R-:W-:-:S06]  /*0360*/  VIADD R3, R0, 0xffffffe ;  /* 0x0ffffffe00037836 */ /* 0x001fcc0000000000 */
[----:B------:R-:W0:Y:S02]  /*0370*/  F2I.FTZ.U32.TRUNC.NTZ R3, R3 ;  /* 0x0000000300037305 */ /* 0x000e24000021f000 */
[----:B0-----:R-:W-:-:S04]  /*0380*/  IMAD.MOV R8, RZ, RZ, -R3 ;  /* 0x000000ffff087224 */ /* 0x001fc800078e0a03 */
[----:B------:R-:W-:Y:S01]  /*0390*/  IMAD.MOV.U32 R2, RZ, RZ, R8 ;  /* 0x000000ffff027224 */ /* 0x000fe200078e0008 */
[----:B------:R-:W-:-:S03]  /*03a0*/  IABS R8, R11 ;  /* 0x0000000b00087213 */ /* 0x000fc60000000000 */
[----:B------:R-:W-:Y:S02]  /*03b0*/  IMAD R5, R2, R7, RZ ;  /* 0x0000000702057224 */ /* 0x000fe400078e02ff */
[----:B------:R-:W-:Y:S02]  /*03c0*/  IMAD.MOV.U32 R2, RZ, RZ, RZ ;  /* 0x000000ffff027224 */ /* 0x000fe400078e00ff */
[----:B------:R-:W-:Y:S02]  /*03d0*/  IMAD.MOV R0, RZ, RZ, -R8 ;  /* 0x000000ffff007224 */ /* 0x000fe400078e0a08 */
[----:B------:R-:W-:Y:S01]  /*03e0*/  IMAD.HI.U32 R2, R3, R5, R2 ;  /* 0x0000000503027227 */ /* 0x000fe200078e0002 */
[----:B------:R-:W-:-:S04]  /*03f0*/  SHF.R.U32.HI R3, RZ, 0x5, R42 ;  /* 0x00000005ff037819 */ /* 0x000fc8000001162a */
[----:B------:R-:W-:Y:S01]  /*0400*/  SGXT.U32 R3, R3, 0x3 ;  /* 0x000000030303781a */ /* 0x000fe20000000000 */
[----:B------:R-:W-:-:S03]  /*0410*/  IMAD.HI.U32 R2, R2, R9, RZ ;  /* 0x0000000902027227 */ /* 0x000fc600078e00ff */
[C---:B------:R-:W-:Y:S01]  /*0420*/  LOP3.LUT R5, R3.reuse, 0x10, RZ, 0xfc, !PT ;  /* 0x0000001003057812 */ /* 0x040fe200078efcff */
[----:B------:R-:W-:Y:S01]  /*0430*/  IMAD R0, R2, R0, R9 ;  /* 0x0000000002007224 */ /* 0x000fe200078e0209 */
[----:B------:R-:W-:-:S04]  /*0440*/  LOP3.LUT R9, R3, 0x18, RZ, 0xfc, !PT ;  /* 0x0000001803097812 */ /* 0x000fc800078efcff */
[----:B------:R-:W-:-:S13]  /*0450*/  ISETP.GT.U32.AND P1, PT, R7, R0, PT ;  /* 0x000000000700720c */ /* 0x000fda0003f24070 */
[----:B------:R-:W-:Y:S02]  /*0460*/  @!P1 IMAD.IADD R0, R0, 0x1, -R7 ;  /* 0x0000000100009824 */ /* 0x000fe400078e0a07 */
[----:B------:R-:W-:Y:S01]  /*0470*/  @!P1 VIADD R2, R2, 0x1 ;  /* 0x0000000102029836 */ /* 0x000fe20000000000 */
[----:B------:R-:W-:Y:S02]  /*0480*/  ISETP.NE.AND P1, PT, R11, RZ, PT ;  /* 0x000000ff0b00720c */ /* 0x000fe40003f25270 */
[----:B------:R-:W-:Y:S02]  /*0490*/  ISETP.GE.U32.AND P0, PT, R0, R7, PT ;  /* 0x000000070000720c */ /* 0x000fe40003f06070 */
[----:B------:R-:W-:Y:S02]  /*04a0*/  LOP3.LUT R0, R4, R11, RZ, 0x3c, !PT ;  /* 0x0000000b04007212 */ /* 0x000fe400078e3cff */
[----:B------:R-:W-:Y:S02]  /*04b0*/  LOP3.LUT R7, R3, 0x8, RZ, 0xfc, !PT ;  /* 0x0000000803077812 */ /* 0x000fe400078efcff */
[----:B------:R-:W-:-:S07]  /*04c0*/  ISETP.GE.AND P2, PT, R0, RZ, PT ;  /* 0x000000ff0000720c */ /* 0x000fce0003f46270 */
[----:B------:R-:W-:-:S06]  /*04d0*/  @P0 VIADD R2, R2, 0x1 ;  /* 0x0000000102020836 */ /* 0x000fcc0000000000 */
[----:B------:R-:W-:Y:S01]  /*04e0*/  @!P2 IMAD.MOV R2, RZ, RZ, -R2 ;  /* 0x000000ffff02a224 */ /* 0x000fe200078e0a02 */
[----:B------:R-:W-:-:S05]  /*04f0*/  @!P1 LOP3.LUT R2, RZ, R11, RZ, 0x33, !PT ;  /* 0x0000000bff029212 */ /* 0x000fca00078e33ff */
[----:B------:R-:W-:Y:S02]  /*0500*/  IMAD.MOV R0, RZ, RZ, -R2 ;  /* 0x000000ffff007224 */ /* 0x000fe400078e0a02 */
[----:B------:R-:W-:Y:S02]  /*0510*/  IMAD.SHL.U32 R2, R2, 0x200, RZ ;  /* 0x0000020002027824 */ /* 0x000fe400078e00ff */
[----:B------:R-:W-:-:S03]  /*0520*/  IMAD R0, R11, R0, R4 ;  /* 0x000000000b007224 */ /* 0x000fc600078e0204 */
[----:B------:R-:W-:Y:S01]  /*0530*/  LOP3.LUT R161, R2, R3, RZ, 0xfc, !PT ;  /* 0x0000000302a17212 */ /* 0x000fe200078efcff */
[----:B------:R-:W-:Y:S01]  /*0540*/  IMAD.IADD R0, R6, 0x1, R0 ;  /* 0x0000000106007824 */ /* 0x000fe200078e0200 */
[----:B------:R-:W-:Y:S02]  /*0550*/  LOP3.LUT R234, R2, 0x8, R3, 0xfe, !PT ;  /* 0x0000000802ea7812 */ /* 0x000fe400078efe03 */
[C---:B------:R-:W-:Y:S01]  /*0560*/  LOP3.LUT R28, R161.reuse, 0x20, RZ, 0xfc, !PT ;  /* 0x00000020a11c7812 */ /* 0x040fe200078efcff */
[----:B------:R-:W-:Y:S01]  /*0570*/  IMAD R235, R0, 0x20, R41 ;  /* 0x0000002000eb7824 */ /* 0x000fe200078e0229 */
[C---:B------:R-:W-:Y:S02]  /*0580*/  LOP3.LUT R30, R161.reuse, 0x28, RZ, 0xfc, !PT ;  /* 0x00000028a11e7812 */ /* 0x040fe400078efcff */
[C---:B------:R-:W-:Y:S01]  /*0590*/  LOP3.LUT R32, R161.reuse, 0x30, RZ, 0xfc, !PT ;  /* 0x00000030a1207812 */ /* 0x040fe200078efcff */
[----:B------:R0:W-:Y:S01]  /*05a0*/  STL [R1+0x94], R28 ;  /* 0x0000941c01007387 */ /* 0x0001e20000100800 */
[----:B------:R-:W-:-:S02]  /*05b0*/  LOP3.LUT R34, R161, 0x38, RZ, 0xfc, !PT ;  /* 0x00000038a1227812 */ /* 0x000fc400078efcff */
[C---:B------:R-:W-:Y:S01]  /*05c0*/  LOP3.LUT R36, R161.reuse, 0x40, RZ, 0xfc, !PT ;  /* 0x00000040a1247812 */ /* 0x040fe200078efcff */
[----:B------:R0:W-:Y:S01]  /*05d0*/  STL [R1+0x90], R30 ;  /* 0x0000901e01007387 */ /* 0x0001e20000100800 */
[C---:B------:R-:W-:Y:S02]  /*05e0*/  LOP3.LUT R38, R161.reuse, 0x48, RZ, 0xfc, !PT ;  /* 0x00000048a1267812 */ /* 0x040fe400078efcff */
[C---:B------:R-:W-:Y:S01]  /*05f0*/  LOP3.LUT R40, R161.reuse, 0x50, RZ, 0xfc, !PT ;  /* 0x00000050a1287812 */ /* 0x040fe200078efcff */
[----:B------:R0:W-:Y:S01]  /*0600*/  STL [R1+0xa8], R32 ;  /* 0x0000a82001007387 */ /* 0x0001e20000100800 */
        /* <DEDUP_REMOVED lines=54> */
[C-C-:B------:R-:W-:Y:S02]  /*0970*/  LOP3.LUT R233, R2.reuse, 0x10, R3.reuse, 0xfe, !PT ;  /* 0x0000001002e97812 */ /* 0x140fe400078efe03 */
[----:B------:R-:W-:Y:S01]  /*0980*/  LOP3.LUT R232, R2, 0x18, R3, 0xfe, !PT ;  /* 0x0000001802e87812 */ /* 0x000fe200078efe03 */
        /* <DEDUP_REMOVED lines=25> */
[----:B------:R-:W-:-:S03]  /*0b20*/  LOP3.LUT R236, R161, 0x1f8, RZ, 0xfc, !PT ;  /* 0x000001f8a1ec7812 */ /* 0x000fc600078efcff */
[----:B------:R0:W-:Y:S04]  /*0b30*/  STL [R1+0x30], R90 ;  /* 0x0000305a01007387 */ /* 0x0001e80000100800 */
        /* <DEDUP_REMOVED lines=11> */
[----:B------:R0:W-:Y:S01]  /*0bf0*/  STL [R1], R124 ;  /* 0x0000007c01007387 */ /* 0x0001e20000100800 */
[----:B----4-:R-:W-:Y:S05]  /*0c00*/  BRA.U UP0, `(.L_x_0) ;  /* 0x00000001004c7547 */ /* 0x010fea000b800000 */
[----:B------:R-:W-:Y:S01]  /*0c10*/  IMAD.SHL.U32 R0, R42, 0x20, RZ ;  /* 0x000000202a007824 */ /* 0x000fe200078e00ff */
[----:B------:R-:W-:Y:S02]  /*0c20*/  CS2R R112, SRZ ;  /* 0x0000000000707805 */ /* 0x000fe4000001ff00 */
[----:B------:R-:W-:Y:S02]  /*0c30*/  CS2R R114, SRZ ;  /* 0x0000000000727805 */ /* 0x000fe4000001ff00 */
[----:B------:R-:W-:Y:S02]  /*0c40*/  CS2R R16, SRZ ;  /* 0x0000000000107805 */ /* 0x000fe4000001ff00 */
[----:B------:R-:W-:Y:S01]  /*0c50*/  CS2R R18, SRZ ;  /* 0x0000000000127805 */ /* 0x000fe2000001ff00 */
[----:B------:R1:W-:Y:S01]  /*0c60*/  STL [R1+0xac], R0 ;  /* 0x0000ac0001007387 */ /* 0x0003e20000100800 */
[----:B------:R-:W-:Y:S02]  /*0c70*/  CS2R R20, SRZ ;  /* 0x0000000000147805 */ /* 0x000fe4000001ff00 */
[----:B------:R-:W-:-:S02]  /*0c80*/  CS2R R22, SRZ ;  /* 0x0000000000167805 */ /* 0x000fc4000001ff00 */
[----:B------:R-:W-:Y:S02]  /*0c90*/  CS2R R24, SRZ ;  /* 0x0000000000187805 */ /* 0x000fe4000001ff00 */
[----:B------:R-:W-:Y:S02]  /*0ca0*/  CS2R R26, SRZ ;  /* 0x00000000001a7805 */ /* 0x000fe4000001ff00 */
[----:B------:R-:W-:Y:S02]  /*0cb0*/  CS2R R120, SRZ ;  /* 0x0000000000787805 */ /* 0x000fe4000001ff00 */
[----:B------:R-:W-:Y:S02]  /*0cc0*/  CS2R R122, SRZ ;  /* 0x00000000007a7805 */ /* 0x000fe4000001ff00 */
[----:B------:R-:W-:Y:S02]  /*0cd0*/  CS2R R4, SRZ ;  /* 0x0000000000047805 */ /* 0x000fe4000001ff00 */
[----:B------:R-:W-:-:S02]  /*0ce0*/  CS2R R6, SRZ ;  /* 0x0000000000067805 */ /* 0x000fc4000001ff00 */
[----:B------:R-:W-:Y:S02]  /*0cf0*/  CS2R R8, SRZ ;  /* 0x0000000000087805 */ /* 0x000fe4000001ff00 */
[----:B------:R-:W-:Y:S02]  /*0d00*/  CS2R R10, SRZ ;  /* 0x00000000000a7805 */ /* 0x000fe4000001ff00 */
[----:B------:R-:W-:Y:S02]  /*0d10*/  CS2R R12, SRZ ;  /* 0x00000000000c7805 */ /* 0x000fe4000001ff00 */
[----:B------:R-:W-:Y:S01]  /*0d20*/  CS2R R14, SRZ ;  /* 0x00000000000e7805 */ /* 0x000fe2000001ff00 */
[----:B-1----:R-:W-:Y:S06]  /*0d30*/  BRA `(.L_x_1) ;  /* 0x0000006c00cc7947 */ /* 0x002fec0003800000 */
.L_x_0:
[----:B------:R-:W-:Y:S01]  /*0d40*/  IABS R2, R107 ;  /* 0x0000006b00027213 */ /* 0x000fe20000000000 */
[----:B------:R-:W1:Y:S01]  /*0d50*/  LDCU UR6, c[0x0][0x3b0] ;  /* 0x00007600ff0677ac */ /* 0x000e620008000800 */
[----:B------:R-:W-:Y:S01]  /*0d60*/  IABS R0, R106 ;  /* 0x0000006a00007213 */ /* 0x000fe20000000000 */
[----:B------:R-:W2:Y:S01]  /*0d70*/  LDC R162, c[0x0][0x3ac] ;  /* 0x0000eb00ffa27b82 */ /* 0x000ea20000000800 */
[----:B------:R-:W3:Y:S01]  /*0d80*/  I2F.RP R4, R2 ;  /* 0x0000000200047306 */ /* 0x000ee20000209400 */
[----:B------:R-:W-:Y:S01]  /*0d90*/  IABS R8, R236 ;  /* 0x000000ec00087213 */ /* 0x000fe20000000000 */
[----:B------:R-:W4:Y:S01]  /*0da0*/  LDCU.128 UR12, c[0x0][0x380] ;  /* 0x00007000ff0c77ac */ /* 0x000f220008000c00 */
[----:B------:R-:W-:Y:S02]  /*0db0*/  IABS R17, R238 ;  /* 0x000000ee00117213 */ /* 0x000fe40000000000 */
[----:B------:R-:W-:Y:S01]  /*0dc0*/  IABS R21, R240 ;  /* 0x000000f000157213 */ /* 0x000fe20000000000 */
[----:B------:R-:W-:Y:S01]  /*0dd0*/  USHF.R.S32.HI UR5, URZ, 0x1f, UR4 ;  /* 0x0000001fff057899 */ /* 0x000fe20008011404 */
[----:B------:R-:W-:Y:S01]  /*0de0*/  IABS R23, R241 ;  /* 0x000000f100177213 */ /* 0x000fe20000000000 */
[----:B------:R-:W5:Y:S01]  /*0df0*/  I2F.RP R6, R0 ;  /* 0x0000000000067306 */ /* 0x000f620000209400 */
[----:B------:R-:W-:Y:S01]  /*0e00*/  IABS R25, R242 ;  /* 0x000000f200197213 */ /* 0x000fe20000000000 */
[----:B------:R-:W-:Y:S01]  /*0e10*/  ULEA.HI UR5, UR5, UR4, URZ, 0x5 ;  /* 0x0000000405057291 */ /* 0x000fe2000f8f28ff */
[----:B------:R-:W-:-:S02]  /*0e20*/  IABS R27, R243 ;  /* 0x000000f3001b7213 */ /* 0x000fc40000000000 */
[----:B------:R-:W-:Y:S01]  /*0e30*/  IABS R29, R244 ;  /* 0x000000f4001d7213 */ /* 0x000fe20000000000 */
[----:B------:R-:W-:Y:S01]  /*0e40*/  USHF.R.S32.HI UR5, URZ, 0x5, UR5 ;  /* 0x00000005ff057899 */ /* 0x000fe20008011405 */
[----:B------:R-:W-:Y:S01]  /*0e50*/  IABS R31, R245 ;  /* 0x000000f5001f7213 */ /* 0x000fe20000000000 */
[----:B---3--:R-:W3:Y:S01]  /*0e60*/  MUFU.RCP R4, R4 ;  /* 0x0000000400047308 */ /* 0x008ee20000001000 */
[----:B------:R-:W-:Y:S02]  /*0e70*/  IABS R33, R246 ;  /* 0x000000f600217213 */ /* 0x000fe40000000000 */
[----:B------:R-:W-:Y:S02]  /*0e80*/  IABS R35, R247 ;  /* 0x000000f700237213 */ /* 0x000fe40000000000 */
[----:B------:R-:W-:Y:S02]  /*0e90*/  IABS R37, R248 ;  /* 0x000000f800257213 */ /* 0x000fe40000000000 */
[----:B------:R-:W-:Y:S01]  /*0ea0*/  IABS R39, R249 ;  /* 0x000000f900277213 */ /* 0x000fe20000000000 */
[----:B-----5:R-:W5:Y:S01]  /*0eb0*/  MUFU.RCP R6, R6 ;  /* 0x0000000600067308 */ /* 0x020f620000001000 */
[----:B------:R-:W-:Y:S01]  /*0ec0*/  IABS R43, R250 ;  /* 0x000000fa002b7213 */ /* 0x000fe20000000000 */
[----:B--2---:R-:W-:Y:S01]  /*0ed0*/  IMAD R164, R41, R162, RZ ;  /* 0x000000a229a47224 */ /* 0x004fe200078e02ff */
[----:B------:R-:W-:Y:S01]  /*0ee0*/  IABS R45, R251 ;  /* 0x000000fb002d7213 */ /* 0x000fe20000000000 */
[----:B------:R-:W-:Y:S01]  /*0ef0*/  IMAD.SHL.U32 R162, R162, 0x20, RZ ;  /* 0x00000020a2a27824 */ /* 0x000fe200078e00ff */
[----:B------:R-:W-:-:S02]  /*0f00*/  IABS R47, R252 ;  /* 0x000000fc002f7213 */ /* 0x000fc40000000000 */
[----:B------:R-:W-:Y:S01]  /*0f10*/  IABS R49, R124 ;  /* 0x0000007c00317213 */ /* 0x000fe20000000000 */
[----:B---3--:R-:W-:Y:S01]  /*0f20*/  VIADD R10, R4, 0xffffffe ;  /* 0x0ffffffe040a7836 */ /* 0x008fe20000000000 */
[----:B------:R-:W-:Y:S02]  /*0f30*/  IABS R51, R118 ;  /* 0x0000007600337213 */ /* 0x000fe40000000000 */
[----:B------:R-:W-:Y:S01]  /*0f40*/  IABS R53, R116 ;  /* 0x0000007400357213 */ /* 0x000fe20000000000 */
[----:B------:R2:W3:Y:S01]  /*0f50*/  F2I.FTZ.U32.TRUNC.NTZ R11, R10 ;  /* 0x0000000a000b7305 */ /* 0x0004e2000021f000 */
[----:B------:R-:W-:Y:S02]  /*0f60*/  IABS R55, R110 ;  /* 0x0000006e00377213 */ /* 0x000fe40000000000 */
[----:B------:R-:W-:Y:S01]  /*0f70*/  IABS R57, R108 ;  /* 0x0000006c00397213 */ /* 0x000fe20000000000 */
[----:B-----5:R-:W-:Y:S01]  /*0f80*/  VIADD R12, R6, 0xffffffe ;  /* 0x0ffffffe060c7836 */ /* 0x020fe20000000000 */
[----:B------:R-:W-:-:S02]  /*0f90*/  IABS R59, R104 ;  /* 0x00000068003b7213 */ /* 0x000fc40000000000 */
[----:B------:R-:W-:Y:S01]  /*0fa0*/  IABS R61, R102 ;  /* 0x00000066003d7213 */ /* 0x000fe20000000000 */
[----:B------:R5:W0:Y:S01]  /*0fb0*/  F2I.FTZ.U32.TRUNC.NTZ R13, R12 ;  /* 0x0000000c000d7305 */ /* 0x000a22000021f000 */
[----:B--2---:R-:W-:Y:S01]  /*0fc0*/  IMAD.MOV.U32 R10, RZ, RZ, RZ ;  /* 0x000000ffff0a7224 */ /* 0x004fe200078e00ff */
[----:B------:R-:W-:Y:S02]  /*0fd0*/  IABS R63, R100 ;  /* 0x00000064003f7213 */ /* 0x000fe40000000000 */
[----:B------:R-:W-:Y:S02]  /*0fe0*/  IABS R65, R98 ;  /* 0x0000006200417213 */ /* 0x000fe40000000000 */
[----:B------:R-:W-:Y:S01]  /*0ff0*/  IABS R67, R96 ;  /* 0x0000006000437213 */ /* 0x000fe20000000000 */
[----:B---3--:R-:W-:Y:S01]  /*1000*/  IMAD.MOV R15, RZ, RZ, -R11 ;  /* 0x000000ffff0f7224 */ /* 0x008fe200078e0a0b */
[----:B------:R-:W-:Y:S01]  /*1010*/  IABS R69, R94 ;  /* 0x0000005e00457213 */ /* 0x000fe20000000000 */
[----:B-----5:R-:W-:Y:S01]  /*1020*/  IMAD.MOV.U32 R12, RZ, RZ, RZ ;  /* 0x000000ffff0c7224 */ /* 0x020fe200078e00ff */
[----:B------:R-:W-:Y:S01]  /*1030*/  IABS R71, R92 ;  /* 0x0000005c00477213 */ /* 0x000fe20000000000 */
[----:B------:R-:W-:Y:S01]  /*1040*/  IMAD R15, R15, R2, RZ ;  /* 0x000000020f0f7224 */ /* 0x000fe200078e02ff */
[----:B------:R-:W-:-:S02]  /*1050*/  IABS R73, R90 ;  /* 0x0000005a00497213 */ /* 0x000fc40000000000 */
[----:B------:R-:W-:Y:S01]  /*1060*/  IABS R75, R88 ;  /* 0x00000058004b7213 */ /* 0x000fe20000000000 */
[----:B------:R-:W-:Y:S01]  /*1070*/  IMAD.HI.U32 R4, R11, R15, R10 ;  /* 0x0000000f0b047227 */ /* 0x000fe200078e000a */
[----:B------:R-:W-:Y:S02]  /*1080*/  IABS R15, R237 ;  /* 0x000000ed000f7213 */ /* 0x000fe40000000000 */
[----:B------:R-:W-:Y:S01]  /*1090*/  IABS R77, R86 ;  /* 0x00000056004d7213 */ /* 0x000fe20000000000 */
[----:B------:R-:W-:Y:S01]  /*10a0*/  IMAD.MOV.U32 R11, RZ, RZ, R8 ;  /* 0x000000ffff0b7224 */ /* 0x000fe200078e0008 */
[----:B------:R-:W-:Y:S01]  /*10b0*/  IABS R79, R84 ;  /* 0x00000054004f7213 */ /* 0x000fe20000000000 */
[----:B0-----:R-:W-:Y:S01]  /*10c0*/  IMAD.MOV R19, RZ, RZ, -R13 ;  /* 0x000000ffff137224 */ /* 0x001fe200078e0a0d */
[----:B------:R-:W-:Y:S01]  /*10d0*/  IABS R81, R82 ;  /* 0x0000005200517213 */ /* 0x000fe20000000000 */
[----:B------:R-:W-:Y:S01]  /*10e0*/  IMAD.HI.U32 R6, R4, R11, RZ ;  /* 0x0000000b04067227 */ /* 0x000fe200078e00ff */
[----:B------:R-:W-:-:S02]  /*10f0*/  IABS R83, R80 ;  /* 0x0000005000537213 */ /* 0x000fc40000000000 */
[----:B------:R-:W-:Y:S01]  /*1100*/  IABS R85, R78 ;  /* 0x0000004e00557213 */ /* 0x000fe20000000000 */
[----:B------:R-:W-:Y:S01]  /*1110*/  IMAD R19, R19, R0, RZ ;  /* 0x0000000013137224 */ /* 0x000fe200078e02ff */
[----:B------:R-:W-:Y:S01]  /*1120*/  IABS R87, R76 ;  /* 0x0000004c00577213 */ /* 0x000fe20000000000 */
[C---:B------:R-:W-:Y:S01]  /*1130*/  IMAD.HI.U32 R8, R4.reuse, R15, RZ ;  /* 0x0000000f04087227 */ /* 0x040fe200078e00ff */
[----:B------:R-:W-:Y:S02]  /*1140*/  IABS R89, R74 ;  /* 0x0000004a00597213 */ /* 0x000fe40000000000 */
[----:B------:R-:W-:Y:S01]  /*1150*/  IABS R91, R72 ;  /* 0x00000048005b7213 */ /* 0x000fe20000000000 */
[----:B------:R-:W-:Y:S01]  /*1160*/  IMAD.HI.U32 R10, R4, R17, RZ ;  /* 0x00000011040a7227 */ /* 0x000fe200078e00ff */
[----:B------:R-:W-:Y:S02]  /*1170*/  IABS R93, R70 ;  /* 0x00000046005d7213 */ /* 0x000fe40000000000 */
[----:B------:R-:W-:Y:S01]  /*1180*/  IABS R95, R68 ;  /* 0x00000044005f7213 */ /* 0x000fe20000000000 */
[----:B------:R-:W-:Y:S01]  /*1190*/  IMAD.MOV R14, RZ, RZ, -R6 ;  /* 0x000000ffff0e7224 */ /* 0x000fe200078e0a06 */
[----:B------:R-:W-:Y:S01]  /*11a0*/  IABS R97, R66 ;  /* 0x0000004200617213 */ /* 0x000fe20000000000 */
[----:B------:R-:W-:Y:S01]  /*11b0*/  IMAD.HI.U32 R6, R13, R19, R12 ;  /* 0x000000130d067227 */ /* 0x000fe200078e000c */
[----:B------:R-:W-:-:S02]  /*11c0*/  IABS R19, R239 ;  /* 0x000000ef00137213 */ /* 0x000fc40000000000 */
[----:B------:R-:W-:Y:S01]  /*11d0*/  IABS R99, R64 ;  /* 0x0000004000637213 */ /* 0x000fe20000000000 */
[----:B------:R-:W-:Y:S01]  /*11e0*/  IMAD.MOV R8, RZ, RZ, -R8 ;  /* 0x000000ffff087224 */ /* 0x000fe200078e0a08 */
[----:B------:R-:W-:Y:S01]  /*11f0*/  IABS R101, R62 ;  /* 0x0000003e00657213 */ /* 0x000fe20000000000 */
[----:B------:R-:W-:Y:S01]  /*1200*/  IMAD.MOV R10, RZ, RZ, -R10 ;  /* 0x000000ffff0a7224 */ /* 0x000fe200078e0a0a */
[----:B------:R-:W-:Y:S01]  /*1210*/  IABS R103, R60 ;  /* 0x0000003c00677213 */ /* 0x000fe20000000000 */
[C---:B------:R-:W-:Y:S01]  /*1220*/  IMAD R13, R2.reuse, R8, R15 ;  /* 0x00000008020d7224 */ /* 0x040fe200078e020f */
[----:B------:R-:W-:Y:S01]  /*1230*/  IABS R105, R58 ;  /* 0x0000003a00697213 */ /* 0x000fe20000000000 */
[----:B------:R-:W-:Y:S01]  /*1240*/  IMAD R15, R2, R10, R17 ;  /* 0x0000000a020f7224 */ /* 0x000fe200078e0211 */
[----:B------:R-:W-:Y:S01]  /*1250*/  IABS R109, R56 ;  /* 0x00000038006d7213 */ /* 0x000fe20000000000 */
[----:B------:R-:W-:Y:S01]  /*1260*/  IMAD.HI.U32 R8, R4, R19, RZ ;  /* 0x0000001304087227 */ /* 0x000fe200078e00ff */
[----:B------:R-:W-:-:S02]  /*1270*/  IABS R111, R54 ;  /* 0x00000036006f7213 */ /* 0x000fc40000000000 */
[----:B------:R-:W-:Y:S01]  /*1280*/  IABS R113, R52 ;  /* 0x0000003400717213 */ /* 0x000fe20000000000 */
[C---:B------:R-:W-:Y:S01]  /*1290*/  IMAD.HI.U32 R10, R4.reuse, R21, RZ ;  /* 0x00000015040a7227 */ /* 0x040fe200078e00ff */
[----:B------:R-:W-:Y:S02]  /*12a0*/  IABS R115, R50 ;  /* 0x0000003200737213 */ /* 0x000fe40000000000 */
[----:B------:R-:W-:Y:S01]  /*12b0*/  IABS R117, R48 ;  /* 0x0000003000757213 */ /* 0x000fe20000000000 */
[----:B------:R-:W-:Y:S01]  /*12c0*/  IMAD.MOV R17, RZ, RZ, -R8 ;  /* 0x000000ffff117224 */ /* 0x000fe200078e0a08 */
[----:B------:R-:W-:Y:S01]  /*12d0*/  IABS R119, R46 ;  /* 0x0000002e00777213 */ /* 0x000fe20000000000 */
[----:B------:R-:W-:Y:S01]  /*12e0*/  IMAD.MOV R10, RZ, RZ, -R10 ;  /* 0x000000ffff0a7224 */ /* 0x000fe200078e0a0a */
[----:B------:R-:W-:Y:S01]  /*12f0*/  IABS R121, R44 ;  /* 0x0000002c00797213 */ /* 0x000fe20000000000 */
[----:B------:R-:W-:Y:S01]  /*1300*/  IMAD.HI.U32 R12, R4, R23, RZ ;  /* 0x00000017040c7227 */ /* 0x000fe200078e00ff */
[----:B------:R-:W-:-:S02]  /*1310*/  IABS R123, R40 ;  /* 0x00000028007b7213 */ /* 0x000fc40000000000 */
[----:B------:R-:W-:Y:S01]  /*1320*/  IABS R125, R38 ;  /* 0x00000026007d7213 */ /* 0x000fe20000000000 */
[----:B------:R-:W-:Y:S01]  /*1330*/  IMAD R17, R2, R17, R19 ;  /* 0x0000001102117224 */ /* 0x000fe200078e0213 */
[----:B------:R-:W-:Y:S01]  /*1340*/  IABS R127, R36 ;  /* 0x00000024007f7213 */ /* 0x000fe20000000000 */
[----:B------:R-:W-:Y:S01]  /*1350*/  IMAD.HI.U32 R8, R4, R25, RZ ;  /* 0x0000001904087227 */ /* 0x000fe200078e00ff */
[----:B------:R-:W-:Y:S02]  /*1360*/  IABS R129, R34 ;  /* 0x0000002200817213 */ /* 0x000fe40000000000 */
[----:B------:R-:W-:Y:S01]  /*1370*/  IABS R131, R32 ;  /* 0x0000002000837213 */ /* 0x000fe20000000000 */
[----:B------:R-:W-:Y:S01]  /*1380*/  IMAD R19, R2, R10, R21 ;  /* 0x0000000a02137224 */ /* 0x000fe200078e0215 */
[----:B------:R-:W-:Y:S01]  /*1390*/  IABS R141, R161 ;  /* 0x000000a1008d7213 */ /* 0x000fe20000000000 */
[----:B------:R-:W-:Y:S01]  /*13a0*/  IMAD.HI.U32 R10, R4, R27, RZ ;  /* 0x0000001b040a7227 */ /* 0x000fe200078e00ff */
[----:B------:R-:W-:-:S02]  /*13b0*/  ISETP.GT.U32.AND P3, PT, R2, R13, PT ;  /* 0x0000000d0200720c */ /* 0x000fc40003f64070 */
[C---:B------:R-:W-:Y:S01]  /*13c0*/  ISETP.GT.U32.AND P5, PT, R2.reuse, R15, PT ;  /* 0x0000000f0200720c */ /* 0x040fe20003fa4070 */
[----:B------:R-:W-:Y:S01]  /*13d0*/  IMAD.MOV R12, RZ, RZ, -R12 ;  /* 0x000000ffff0c7224 */ /* 0x000fe200078e0a0c */
[C---:B------:R-:W-:Y:S01]  /*13e0*/  ISETP.GT.U32.AND P4, PT, R2.reuse, R17, PT ;  /* 0x000000110200720c */ /* 0x040fe20003f84070 */
[----:B------:R-:W-:Y:S01]  /*13f0*/  IMAD.MOV R8, RZ, RZ, -R8 ;  /* 0x000000ffff087224 */ /* 0x000fe200078e0a08 */
[C---:B------:R-:W-:Y:S01]  /*1400*/  ISETP.GT.U32.AND P0, PT, R2.reuse, R19, PT ;  /* 0x000000130200720c */ /* 0x040fe20003f04070 */
[----:B------:R-:W-:Y:S01]  /*1410*/  IMAD.MOV R10, RZ, RZ, -R10 ;  /* 0x000000ffff0a7224 */ /* 0x000fe200078e0a0a */
[----:B------:R-:W-:Y:S01]  /*1420*/  IABS R133, R30 ;  /* 0x0000001e00857213 */ /* 0x000fe20000000000 */
[C---:B------:R-:W-:Y:S01]  /*1430*/  IMAD R21, R2.reuse, R12, R23 ;  /* 0x0000000c02157224 */ /* 0x040fe200078e0217 */
[----:B------:R-:W-:Y:S01]  /*1440*/  IABS R135, R28 ;  /* 0x0000001c00877213 */ /* 0x000fe20000000000 */
[C---:B------:R-:W-:Y:S01]  /*1450*/  IMAD R23, R2.reuse, R8, R25 ;  /* 0x0000000802177224 */ /* 0x040fe200078e0219 */
[----:B------:R-:W-:Y:S01]  /*1460*/  IABS R137, R232 ;  /* 0x000000e800897213 */ /* 0x000fe20000000000 */
[C---:B------:R-:W-:Y:S01]  /*1470*/  IMAD R25, R2.reuse, R10, R27 ;  /* 0x0000000a02197224 */ /* 0x040fe200078e021b */
[----:B------:R-:W-:Y:S01]  /*1480*/  ISETP.GT.U32.AND P6, PT, R2, R21, PT ;  /* 0x000000150200720c */ /* 0x000fe20003fc4070 */
[----:B------:R-:W-:Y:S01]  /*1490*/  IMAD.HI.U32 R8, R4, R29, RZ ;  /* 0x0000001d04087227 */ /* 0x000fe200078e00ff */
[----:B------:R-:W-:-:S02]  /*14a0*/  IABS R139, R233 ;  /* 0x000000e9008b7213 */ /* 0x000fc40000000000 */
[----:B------:R-:W-:Y:S01]  /*14b0*/  IABS R143, R235 ;  /* 0x000000eb008f7213 */ /* 0x000fe20000000000 */
[----:B------:R-:W-:Y:S01]  /*14c0*/  IMAD.HI.U32 R10, R4, R31, RZ ;  /* 0x0000001f040a7227 */ /* 0x000fe200078e00ff */
[----:B------:R-:W-:-:S03]  /*14d0*/  SHF.R.S32.HI R163, RZ, 0x1f, R164 ;  /* 0x0000001fffa37819 */ /* 0x000fc600000114a4 */
[----:B------:R-:W-:Y:S01]  /*14e0*/  IMAD.MOV R27, RZ, RZ, -R8 ;  /* 0x000000ffff1b7224 */ /* 0x000fe200078e0a08 */
[----:B------:R-:W-:Y:S01]  /*14f0*/  SHF.L.U64.HI R163, R164, 0x1, R163 ;  /* 0x00000001a4a37819 */ /* 0x000fe200000102a3 */
[----:B------:R-:W-:Y:S02]  /*1500*/  IMAD.MOV R10, RZ, RZ, -R10 ;  /* 0x000000ffff0a7224 */ /* 0x000fe400078e0a0a */
[----:B------:R-:W-:-:S04]  /*1510*/  IMAD.HI.U32 R12, R4, R33, RZ ;  /* 0x00000021040c7227 */ /* 0x000fc800078e00ff */
[----:B------:R-:W-:Y:S02]  /*1520*/  IMAD R27, R2, R27, R29 ;  /* 0x0000001b021b7224 */ /* 0x000fe400078e021d */
[----:B------:R-:W-:-:S04]  /*1530*/  IMAD.HI.U32 R8, R4, R35, RZ ;  /* 0x0000002304087227 */ /* 0x000fc800078e00ff */
[----:B------:R-:W-:Y:S02]  /*1540*/  IMAD R29, R2, R10, R31 ;  /* 0x0000000a021d7224 */ /* 0x000fe400078e021f */
[----:B------:R-:W-:-:S04]  /*1550*/  IMAD.HI.U32 R10, R4, R37, RZ ;  /* 0x00000025040a7227 */ /* 0x000fc800078e00ff */
[----:B------:R-:W-:Y:S02]  /*1560*/  IMAD.MOV R12, RZ, RZ, -R12 ;  /* 0x000000ffff0c7224 */ /* 0x000fe400078e0a0c */
[----:B------:R-:W-:Y:S02]  /*1570*/  IMAD.MOV R8, RZ, RZ, -R8 ;  /* 0x000000ffff087224 */ /* 0x000fe400078e0a08 */
[----:B------:R-:W-:Y:S02]  /*1580*/  IMAD.MOV R10, RZ, RZ, -R10 ;  /* 0x000000ffff0a7224 */ /* 0x000fe400078e0a0a */
[C---:B------:R-:W-:Y:S02]  /*1590*/  IMAD R31, R2.reuse, R12, R33 ;  /* 0x0000000c021f7224 */ /* 0x040fe400078e0221 */
[C---:B------:R-:W-:Y:S02]  /*15a0*/  IMAD R33, R2.reuse, R8, R35 ;  /* 0x0000000802217224 */ /* 0x040fe400078e0223 */
[----:B------:R-:W-:-:S02]  /*15b0*/  IMAD R35, R2, R10, R37 ;  /* 0x0000000a02237224 */ /* 0x000fc400078e0225 */
[----:B------:R-:W-:-:S04]  /*15c0*/  IMAD.HI.U32 R8, R4, R39, RZ ;  /* 0x0000002704087227 */ /* 0x000fc800078e00ff */
[----:B------:R-:W-:-:S04]  /*15d0*/  IMAD.HI.U32 R10, R4, R43, RZ ;  /* 0x0000002b040a7227 */ /* 0x000fc800078e00ff */
[----:B------:R-:W-:Y:S02]  /*15e0*/  IMAD.MOV R37, RZ, RZ, -R8 ;  /* 0x000000ffff257224 */ /* 0x000fe400078e0a08 */
        /* <DEDUP_REMOVED lines=133> */
[----:B------:R-:W-:Y:S02]  /*1e40*/  IMAD.MOV R12, RZ, RZ, -R10 ;  /* 0x000000ffff0c7224 */ /* 0x000fe400078e0a0a */
[C---:B------:R-:W-:Y:S02]  /*1e50*/  IMAD R11, R2.reuse, R14, R11 ;  /* 0x0000000e020b7224 */ /* 0x040fe400078e020b */
[C---:B------:R-:W-:Y:S02]  /*1e60*/  IMAD R141, R2.reuse, R12, R141 ;  /* 0x0000000c028d7224 */ /* 0x040fe400078e028d */
[--C-:B------:R-:W-:Y:S01]  /*1e70*/  @!P3 IMAD.IADD R13, R13, 0x1, -R2.reuse ;  /* 0x000000010d0db824 */ /* 0x100fe200078e0a02 */
[C---:B------:R-:W-:Y:S01]  /*1e80*/  ISETP.GT.U32.AND P2, PT, R2.reuse, R11, PT ;  /* 0x0000000b0200720c */ /* 0x040fe20003f44070 */
[--C-:B------:R-:W-:Y:S01]  /*1e90*/  @!P5 IMAD.IADD R15, R15, 0x1, -R2.reuse ;  /* 0x000000010f0fd824 */ /* 0x100fe200078e0a02 */
[C---:B------:R-:W-:Y:S01]  /*1ea0*/  ISETP.GT.U32.AND P1, PT, R2.reuse, R141, PT ;  /* 0x0000008d0200720c */ /* 0x040fe20003f24070 */
[--C-:B------:R-:W-:Y:S01]  /*1eb0*/  @!P4 IMAD.IADD R17, R17, 0x1, -R2.reuse ;  /* 0x000000011111c824 */ /* 0x100fe200078e0a02 */
[C---:B------:R-:W-:Y:S01]  /*1ec0*/  ISETP.GT.U32.AND P3, PT, R2.reuse, R27, PT ;  /* 0x0000001b0200720c */ /* 0x040fe20003f64070 */
[--C-:B------:R-:W-:Y:S01]  /*1ed0*/  @!P0 IMAD.IADD R19, R19, 0x1, -R2.reuse ;  /* 0x0000000113138824 */ /* 0x100fe200078e0a02 */
[C---:B------:R-:W-:Y:S01]  /*1ee0*/  ISETP.GT.U32.AND P5, PT, R2.reuse, R29, PT ;  /* 0x0000001d0200720c */ /* 0x040fe20003fa4070 */
[----:B------:R-:W-:Y:S01]  /*1ef0*/  @!P6 IMAD.IADD R21, R21, 0x1, -R2 ;  /* 0x000000011515e824 */ /* 0x000fe200078e0a02 */
[----:B------:R-:W-:Y:S01]  /*1f00*/  ISETP.GT.U32.AND P4, PT, R2, R31, PT ;  /* 0x0000001f0200720c */ /* 0x000fe20003f84070 */
[----:B------:R-:W-:Y:S01]  /*1f10*/  IMAD.HI.U32 R8, R4, R133, RZ ;  /* 0x0000008504087227 */ /* 0x000fe200078e00ff */
[----:B------:R-:W-:-:S03]  /*1f20*/  ISETP.GT.U32.AND P0, PT, R2, R33, PT ;  /* 0x000000210200720c */ /* 0x000fc60003f04070 */
        /* <DEDUP_REMOVED lines=51> */
[----:B------:R-:W-:Y:S01]  /*2260*/  ISETP.GT.U32.AND P4, PT, R2, R61, PT ;  /* 0x0000003d0200720c */ /* 0x000fe20003f84070 */
[----:B------:R-:W-:-:S02]  /*2270*/  @!P0 IMAD.IADD R51, R51, 0x1, -R2 ;  /* 0x0000000133338824 */ /* 0x000fc400078e0a02 */
        /* <DEDUP_REMOVED lines=11> */
[C---:B------:R-:W-:Y:S01]  /*2330*/  ISETP.GT.U32.AND P5, PT, R2.reuse, R47, PT ;  /* 0x0000002f0200720c */ /* 0x040fe20003fa4070 */
[----:B------:R-:W-:Y:S01]  /*2340*/  IMAD.MOV R131, RZ, RZ, -R8 ;  /* 0x000000ffff837224 */ /* 0x000fe200078e0a08 */
        /* <DEDUP_REMOVED lines=110> */
[----:B------:R-:W-:-:S02]  /*2a30*/  IMAD.MOV R12, RZ, RZ, -R10 ;  /* 0x000000ffff0c7224 */ /* 0x000fc400078e0a0a */
[----:B------:R-:W-:Y:S02]  /*2a40*/  IMAD.MOV R8, RZ, RZ, -R8 ;  /* 0x000000ffff087224 */ /* 0x000fe400078e0a08 */
[--C-:B------:R-:W-:Y:S01]  /*2a50*/  @!P1 IMAD.IADD R111, R111, 0x1, -R2.reuse ;  /* 0x000000016f6f9824 */ /* 0x100fe200078e0a02 */
[C---:B------:R-:W-:Y:S01]  /*2a60*/  ISETP.GT.U32.AND P1, PT, R2.reuse, R97, PT ;  /* 0x000000610200720c */ /* 0x040fe20003f24070 */
[--C-:B------:R-:W-:Y:S01]  /*2a70*/  @!P2 IMAD.IADD R113, R113, 0x1, -R2.reuse ;  /* 0x000000017171a824 */ /* 0x100fe200078e0a02 */
[C---:B------:R-:W-:Y:S01]  /*2a80*/  ISETP.GT.U32.AND P2, PT, R2.reuse, R99, PT ;  /* 0x000000630200720c */ /* 0x040fe20003f44070 */
[----:B------:R-:W-:Y:S01]  /*2a90*/  @!P0 IMAD.IADD R95, R95, 0x1, -R2 ;  /* 0x000000015f5f8824 */ /* 0x000fe200078e0a02 */
[----:B------:R-:W-:Y:S01]  /*2aa0*/  ISETP.GT.U32.AND P0, PT, R2, R109, PT ;  /* 0x0000006d0200720c */ /* 0x000fe20003f04070 */
[----:B------:R-:W-:-:S04]  /*2ab0*/  IMAD.HI.U32 R10, R4, R139, RZ ;  /* 0x0000008b040a7227 */ /* 0x000fc800078e00ff */
        /* <DEDUP_REMOVED lines=11> */
[----:B------:R-:W-:-:S02]  /*2b70*/  IMAD R133, R2, R12, R135 ;  /* 0x0000000c02857224 */ /* 0x000fc400078e0287 */
[C---:B------:R-:W-:Y:S01]  /*2b80*/  IMAD R135, R2.reuse, R8, R137 ;  /* 0x0000000802877224 */ /* 0x040fe200078e0289 */
[----:B------:R-:W-:Y:S01]  /*2b90*/  IABS R8, R234 ;  /* 0x000000ea00087213 */ /* 0x000fe20000000000 */
[----:B------:R-:W-:Y:S02]  /*2ba0*/  IMAD.MOV R10, RZ, RZ, -R10 ;  /* 0x000000ffff0a7224 */ /* 0x000fe400078e0a0a */
[----:B------:R-:W-:Y:S01]  /*2bb0*/  @!P6 IMAD.IADD R93, R93, 0x1, -R2 ;  /* 0x000000015d5de824 */ /* 0x000fe200078e0a02 */
[C---:B------:R-:W-:Y:S01]  /*2bc0*/  ISETP.GT.U32.AND P6, PT, R2.reuse, R115, PT ;  /* 0x000000730200720c */ /* 0x040fe20003fc4070 */
[C---:B------:R-:W-:Y:S02]  /*2bd0*/  IMAD R137, R2.reuse, R10, R139 ;  /* 0x0000000a02897224 */ /* 0x040fe400078e028b */
[----:B------:R-:W-:Y:S02]  /*2be0*/  IMAD.MOV.U32 R139, RZ, RZ, R8 ;  /* 0x000000ffff8b7224 */ /* 0x000fe400078e0008 */
[--C-:B------:R-:W-:Y:S01]  /*2bf0*/  @!P0 IMAD.IADD R109, R109, 0x1, -R2.reuse ;  /* 0x000000016d6d8824 */ /* 0x100fe200078e0a02 */
[C---:B------:R-:W-:Y:S01]  /*2c00*/  ISETP.GT.U32.AND P0, PT, R2.reuse, R123, PT ;  /* 0x0000007b0200720c */ /* 0x040fe20003f04070 */
[----:B------:R-:W-:Y:S01]  /*2c10*/  @!P1 IMAD.IADD R111, R111, 0x1, -R2 ;  /* 0x000000016f6f9824 */ /* 0x000fe200078e0a02 */
[----:B------:R-:W-:Y:S01]  /*2c20*/  ISETP.GT.U32.AND P1, PT, R2, R125, PT ;  /* 0x0000007d0200720c */ /* 0x000fe20003f24070 */
[----:B------:R-:W-:-:S04]  /*2c30*/  IMAD.HI.U32 R4, R4, R139, RZ ;  /* 0x0000008b04047227 */ /* 0x000fc800078e00ff */
        /* <DEDUP_REMOVED lines=8> */
[----:B------:R-:W-:Y:S02]  /*2cc0*/  IMAD.MOV R4, RZ, RZ, -R4 ;  /* 0x000000ffff047224 */ /* 0x000fe400078e0a04 */
[----:B------:R-:W-:-:S04]  /*2cd0*/  IMAD.HI.U32 R6, R6, R143, RZ ;  /* 0x0000008f06067227 */ /* 0x000fc800078e00ff */
[C---:B------:R-:W-:Y:S02]  /*2ce0*/  IMAD R139, R2.reuse, R4, R139 ;  /* 0x00000004028b7224 */ /* 0x040fe400078e028b */
[----:B------:R-:W-:Y:S02]  /*2cf0*/  IMAD.MOV R6, RZ, RZ, -R6 ;  /* 0x000000ffff067224 */ /* 0x000fe400078e0a06 */
[--C-:B------:R-:W-:Y:S01]  /*2d00*/  @!P6 IMAD.IADD R115, R115, 0x1, -R2.reuse ;  /* 0x000000017373e824 */ /* 0x100fe200078e0a02 */
[----:B------:R-:W-:Y:S01]  /*2d10*/  ISETP.GT.U32.AND P6, PT, R2, R129, PT ;  /* 0x000000810200720c */ /* 0x000fe20003fc4070 */
[----:B------:R-:W-:Y:S02]  /*2d20*/  IMAD R130, R0, R6, R143 ;  /* 0x0000000600827224 */ /* 0x000fe400078e028f */
[--C-:B------:R-:W-:Y:S01]  /*2d30*/  @!P0 IMAD.IADD R123, R123, 0x1, -R2.reuse ;  /* 0x000000017b7b8824 */ /* 0x100fe200078e0a02 */
[C---:B------:R-:W-:Y:S01]  /*2d40*/  ISETP.GT.U32.AND P0, PT, R2.reuse, R137, PT ;  /* 0x000000890200720c */ /* 0x040fe20003f04070 */
[--C-:B------:R-:W-:Y:S01]  /*2d50*/  @!P1 IMAD.IADD R125, R125, 0x1, -R2.reuse ;  /* 0x000000017d7d9824 */ /* 0x100fe200078e0a02 */
[----:B------:R-:W-:Y:S01]  /*2d60*/  ISETP.GT.U32.AND P1, PT, R2, R139, PT ;  /* 0x0000008b0200720c */ /* 0x000fe20003f24070 */
[--C-:B------:R-:W-:Y:S01]  /*2d70*/  @!P2 IMAD.IADD R127, R127, 0x1, -R2.reuse ;  /* 0x000000017f7fa824 */ /* 0x100fe200078e0a02 */
[----:B------:R-:W-:Y:S01]  /*2d80*/  ISETP.GT.U32.AND P2, PT, R0, R130, PT ;  /* 0x000000820000720c */ /* 0x000fe20003f44070 */
        /* <DEDUP_REMOVED lines=12> */
[----:B------:R-:W-:Y:S01]  /*2e50*/  @!P2 IMAD.IADD R130, R130, 0x1, -R0 ;  /* 0x000000018282a824 */ /* 0x000fe200078e0a00 */
        /* <DEDUP_REMOVED lines=11> */
[--C-:B------:R-:W-:Y:S01]  /*2f10*/  @!P1 IMAD.IADD R127, R127, 0x1, -R2.reuse ;  /* 0x000000017f7f9824 */ /* 0x100fe200078e0a02 */
[----:B------:R-:W-:Y:S01]  /*2f20*/  ISETP.GT.U32.AND P1, PT, R0, R130, PT ;  /* 0x000000820000720c */ /* 0x000fe20003f24070 */
[--C-:B------:R-:W-:Y:S01]  /*2f30*/  @!P2 IMAD.IADD R129, R129, 0x1, -R2.reuse ;  /* 0x000000018181a824 */ /* 0x100fe200078e0a02 */
[----:B------:R-:W-:Y:S01]  /*2f40*/  ISETP.GE.AND P2, PT, R236, RZ, PT ;  /* 0x000000ffec00720c */ /* 0x000fe20003f46270 */
        /* <DEDUP_REMOVED lines=8> */
[----:B------:R-:W-:Y:S01]  /*2fd0*/  @!P0 IMAD.IADD R137, R137, 0x1, -R2 ;  /* 0x0000000189898824 */ /* 0x000fe200078e0a02 */
[----:B------:R-:W-:Y:S01]  /*2fe0*/  ISETP.GE.AND P0, PT, R241, RZ, PT ;  /* 0x000000fff100720c */ /* 0x000fe20003f06270 */
[----:B------:R-:W-:Y:S01]  /*2ff0*/  @!P1 IMAD.IADD R130, R130, 0x1, -R0 ;  /* 0x0000000182829824 */ /* 0x000fe200078e0a00 */
[----:B------:R-:W-:Y:S01]  /*3000*/  ISETP.GE.AND P1, PT, R240, RZ, PT ;  /* 0x000000fff000720c */ /* 0x000fe20003f26270 */
[----:B------:R-:W-:Y:S01]  /*3010*/  @!P2 IMAD.MOV R11, RZ, RZ, -R11 ;  /* 0x000000ffff0ba224 */ /* 0x000fe200078e0a0b */
        /* <DEDUP_REMOVED lines=8> */
[----:B------:R-:W-:Y:S01]  /*30a0*/  LOP3.LUT R0, RZ, R107, RZ, 0x33, !PT ;  /* 0x0000006bff007212 */ /* 0x000fe200078e33ff */
        /* <DEDUP_REMOVED lines=12> */
[----:B------:R-:W-:-:S02]  /*3170*/  IMAD.SHL.U32 R164, R164, 0x2, RZ ;  /* 0x00000002a4a47824 */ /* 0x000fc400078e00ff */
        /* <DEDUP_REMOVED lines=11> */
[----:B------:R-:W-:-:S03]  /*3230*/  ISETP.GE.AND P5, PT, R110, RZ, PT ;  /* 0x000000ff6e00720c */ /* 0x000fc60003fa6270 */
        /* <DEDUP_REMOVED lines=72> */
[----:B------:R-:W0:Y:S02]  /*36c0*/  LDC R40, c[0x0][0x3a8] ;  /* 0x0000ea00ff287b82 */ /* 0x000e240000000800 */
        /* <DEDUP_REMOVED lines=13> */
[----:B------:R-:W-:Y:S01]  /*37a0*/  ISETP.NE.AND P0, PT, R106, RZ, PT ;  /* 0x000000ff6a00720c */ /* 0x000fe20003f05270 */
[----:B------:R-:W-:Y:S01]  /*37b0*/  @!P1 IMAD.MOV R131, RZ, RZ, -R131 ;  /* 0x000000ffff839224 */ /* 0x000fe200078e0a83 */
[----:B------:R-:W-:Y:S01]  /*37c0*/  ISETP.NE.AND P1, PT, R107, RZ, PT ;  /* 0x000000ff6b00720c */ /* 0x000fe20003f25270 */
[----:B------:R-:W-:Y:S02]  /*37d0*/  @!P2 IMAD.MOV R135, RZ, RZ, -R135 ;  /* 0x000000ffff87a224 */ /* 0x000fe400078e0a87 */
[----:B------:R-:W-:Y:S01]  /*37e0*/  @!P3 IMAD.MOV R137, RZ, RZ, -R137 ;  /* 0x000000ffff89b224 */ /* 0x000fe200078e0a89 */
[C---:B------:R-:W-:Y:S01]  /*37f0*/  SEL R11, R0.reuse, R11, !P1 ;  /* 0x0000000b000b7207 */ /* 0x040fe20004800000 */
[----:B------:R-:W-:Y:S01]  /*3800*/  @!P4 IMAD.MOV R141, RZ, RZ, -R141 ;  /* 0x000000ffff8dc224 */ /* 0x000fe200078e0a8d */
[C---:B------:R-:W-:Y:S01]  /*3810*/  SEL R15, R0.reuse, R15, !P1 ;  /* 0x0000000f000f7207 */ /* 0x040fe20004800000 */
[----:B------:R-:W-:Y:S01]  /*3820*/  @!P5 IMAD.MOV R139, RZ, RZ, -R139 ;  /* 0x000000ffff8bd224 */ /* 0x000fe200078e0a8b */
[C---:B------:R-:W-:Y:S01]  /*3830*/  SEL R17, R0.reuse, R17, !P1 ;  /* 0x0000001100117207 */ /* 0x040fe20004800000 */
[-C--:B0-----:R-:W-:Y:S01]  /*3840*/  IMAD R9, R9, R40.reuse, RZ ;  /* 0x0000002809097224 */ /* 0x081fe200078e02ff */
[C---:B------:R-:W-:Y:S01]  /*3850*/  SEL R13, R0.reuse, R13, !P1 ;  /* 0x0000000d000d7207 */ /* 0x040fe20004800000 */
[-C--:B------:R-:W-:Y:S01]  /*3860*/  IMAD R5, R5, R40.reuse, RZ ;  /* 0x0000002805057224 */ /* 0x080fe200078e02ff */
[C---:B------:R-:W-:Y:S01]  /*3870*/  SEL R19, R0.reuse, R19, !P1 ;  /* 0x0000001300137207 */ /* 0x040fe20004800000 */
[-C--:B------:R-:W-:Y:S01]  /*3880*/  IMAD R7, R7, R40.reuse, RZ ;  /* 0x0000002807077224 */ /* 0x080fe200078e02ff */
[C---:B------:R-:W-:Y:S01]  /*3890*/  SEL R21, R0.reuse, R21, !P1 ;  /* 0x0000001500157207 */ /* 0x040fe20004800000 */
[----:B-1----:R-:W-:Y:S01]  /*38a0*/  IMAD R11, R11, UR6, RZ ;  /* 0x000000060b0b7c24 */ /* 0x002fe2000f8e02ff */
[C---:B------:R-:W-:Y:S01]  /*38b0*/  SEL R23, R0.reuse, R23, !P1 ;  /* 0x0000001700177207 */ /* 0x040fe20004800000 */
[----:B------:R-:W-:Y:S01]  /*38c0*/  IMAD R15, R15, UR6, RZ ;  /* 0x000000060f0f7c24 */ /* 0x000fe2000f8e02ff */
        /* <DEDUP_REMOVED lines=85> */
[----:B------:R-:W-:Y:S01]  /*3e20*/  IMAD R230, R3, R40, RZ ;  /* 0x0000002803e67224 */ /* 0x000fe200078e02ff */
[----:B------:R-:W-:Y:S01]  /*3e30*/  SEL R172, R0, R115, !P1 ;  /* 0x0000007300ac7207 */ /* 0x000fe20004800000 */
[----:B------:R-:W-:Y:S01]  /*3e40*/  IMAD.SHL.U32 R40, R42, 0x20, RZ ;  /* 0x000000202a287824 */ /* 0x000fe200078e00ff */
[C---:B------:R-:W-:Y:S01]  /*3e50*/  SEL R175, R0.reuse, R117, !P1 ;  /* 0x0000007500af7207 */ /* 0x040fe20004800000 */
[----:B------:R-:W-:Y:S01]  /*3e60*/  IMAD R165, R165, UR6, RZ ;  /* 0x00000006a5a57c24 */ /* 0x000fe2000f8e02ff */
[----:B------:R-:W-:Y:S01]  /*3e70*/  SEL R176, R0, R119, !P1 ;  /* 0x0000007700b07207 */ /* 0x000fe20004800000 */
[----:B------:R-:W-:Y:S01]  /*3e80*/  IMAD R166, R166, UR6, RZ ;  /* 0x00000006a6a67c24 */ /* 0x000fe2000f8e02ff */
[----:B------:R-:W-:Y:S01]  /*3e90*/  SEL R177, R0, R121, !P1 ;  /* 0x0000007900b17207 */ /* 0x000fe20004800000 */
[----:B------:R-:W-:Y:S01]  /*3ea0*/  IMAD R168, R168, UR6, RZ ;  /* 0x00000006a8a87c24 */ /* 0x000fe2000f8e02ff */
[C---:B------:R-:W-:Y:S01]  /*3eb0*/  SEL R178, R0.reuse, R123, !P1 ;  /* 0x0000007b00b27207 */ /* 0x040fe20004800000 */
[----:B------:R-:W-:Y:S01]  /*3ec0*/  IMAD R169, R169, UR6, RZ ;  /* 0x00000006a9a97c24 */ /* 0x000fe2000f8e02ff */
[C---:B------:R-:W-:Y:S01]  /*3ed0*/  SEL R186, R0.reuse, R125, !P1 ;  /* 0x0000007d00ba7207 */ /* 0x040fe20004800000 */
[----:B------:R-:W-:Y:S01]  /*3ee0*/  IMAD R171, R171, UR6, RZ ;  /* 0x00000006abab7c24 */ /* 0x000fe2000f8e02ff */
[----:B------:R-:W-:Y:S01]  /*3ef0*/  SEL R179, R0, R127, !P1 ;  /* 0x0000007f00b37207 */ /* 0x000fe20004800000 */
        /* <DEDUP_REMOVED lines=13> */
[----:B------:R-:W-:Y:S01]  /*3fd0*/  SEL R194, R0, R141, !P1 ;  /* 0x0000008d00c27207 */ /* 0x000fe20004800000 */
[----:B------:R-:W-:Y:S01]  /*3fe0*/  IMAD R0, R101, UR6, RZ ;  /* 0x0000000665007c24 */ /* 0x000fe2000f8e02ff */
[----:B----4-:R-:W-:Y:S01]  /*3ff0*/  LEA R225, P1, R9, UR12, 0x1 ;  /* 0x0000000c09e17c11 */ /* 0x010fe2000f8208ff */
[----:B------:R-:W-:Y:S01]  /*4000*/  IMAD R188, R188, UR6, RZ ;  /* 0x00000006bcbc7c24 */ /* 0x000fe2000f8e02ff */
[----:B------:R-:W-:Y:S01]  /*4010*/  LEA R227, P2, R5, UR12, 0x1 ;  /* 0x0000000c05e37c11 */ /* 0x000fe2000f8408ff */
[----:B------:R-:W-:Y:S01]  /*4020*/  IMAD R180, R180, UR6, RZ ;  /* 0x00000006b4b47c24 */ /* 0x000fe2000f8e02ff */
[----:B------:R-:W-:Y:S01]  /*4030*/  LEA.HI.X.SX32 R224, R9, UR13, 0x1, P1 ;  /* 0x0000000d09e07c11 */ /* 0x000fe200088f0eff */
[----:B------:R-:W-:Y:S01]  /*4040*/  IMAD R190, R190, UR6, RZ ;  /* 0x00000006bebe7c24 */ /* 0x000fe2000f8e02ff */
[----:B------:R-:W-:Y:S01]  /*4050*/  LEA.HI.X.SX32 R226, R5, UR13, 0x1, P2 ;  /* 0x0000000d05e27c11 */ /* 0x000fe200090f0eff */
[----:B------:R-:W-:Y:S01]  /*4060*/  IMAD R181, R181, UR6, RZ ;  /* 0x00000006b5b57c24 */ /* 0x000fe2000f8e02ff */
[----:B------:R-:W-:Y:S01]  /*4070*/  LEA R229, P3, R7, UR12, 0x1 ;  /* 0x0000000c07e57c11 */ /* 0x000fe2000f8608ff */
[----:B------:R-:W-:Y:S01]  /*4080*/  IMAD R192, R192, UR6, RZ ;  /* 0x00000006c0c07c24 */ /* 0x000fe2000f8e02ff */
[----:B------:R-:W-:Y:S01]  /*4090*/  LEA R160, P1, R11, UR14, 0x1 ;  /* 0x0000000e0ba07c11 */ /* 0x000fe2000f8208ff */
[----:B------:R-:W-:Y:S01]  /*40a0*/  IMAD R182, R182, UR6, RZ ;  /* 0x00000006b6b67c24 */ /* 0x000fe2000f8e02ff */
[----:B------:R-:W-:Y:S01]  /*40b0*/  LEA R158, P2, R15, UR14, 0x1 ;  /* 0x0000000e0f9e7c11 */ /* 0x000fe2000f8408ff */
[----:B------:R-:W-:Y:S01]  /*40c0*/  IMAD R194, R194, UR6, RZ ;  /* 0x00000006c2c27c24 */ /* 0x000fe2000f8e02ff */
[----:B------:R-:W-:Y:S01]  /*40d0*/  LEA R157, P4, R17, UR14, 0x1 ;  /* 0x0000000e119d7c11 */ /* 0x000fe2000f8808ff */
[----:B------:R-:W0:Y:S01]  /*40e0*/  LDCU UR6, c[0x0][0x3a4] ;  /* 0x00007480ff0677ac */ /* 0x000e220008000800 */
[----:B------:R-:W-:Y:S01]  /*40f0*/  LEA.HI.X.SX32 R228, R7, UR13, 0x1, P3 ;  /* 0x0000000d07e47c11 */ /* 0x000fe200098f0eff */
[----:B------:R1:W-:Y:S01]  /*4100*/  STL [R1+0xac], R40 ;  /* 0x0000ac2801007387 */ /* 0x0003e20000100800 */
[----:B------:R-:W-:-:S02]  /*4110*/  LEA.HI.X.SX32 R155, R11, UR15, 0x1, P1 ;  /* 0x0000000f0b9b7c11 */ /* 0x000fc400088f0eff */
[----:B------:R-:W-:Y:S02]  /*4120*/  CS2R R112, SRZ ;  /* 0x0000000000707805 */ /* 0x000fe4000001ff00 */
[----:B------:R-:W-:Y:S02]  /*4130*/  LEA.HI.X.SX32 R151, R15, UR15, 0x1, P2 ;  /* 0x0000000f0f977c11 */ /* 0x000fe400090f0eff */
[----:B------:R-:W-:Y:S02]  /*4140*/  CS2R R114, SRZ ;  /* 0x0000000000727805 */ /* 0x000fe4000001ff00 */
[----:B------:R-:W-:Y:S02]  /*4150*/  LEA.HI.X.SX32 R150, R17, UR15, 0x1, P4 ;  /* 0x0000000f11967c11 */ /* 0x000fe4000a0f0eff */
[----:B------:R-:W-:Y:S02]  /*4160*/  CS2R R116, SRZ ;  /* 0x0000000000747805 */ /* 0x000fe4000001ff00 */
[----:B------:R-:W-:-:S02]  /*4170*/  LEA R156, P5, R19, UR14, 0x1 ;  /* 0x0000000e139c7c11 */ /* 0x000fc4000f8a08ff */
[----:B------:R-:W-:Y:S02]  /*4180*/  CS2R R118, SRZ ;  /* 0x0000000000767805 */ /* 0x000fe4000001ff00 */
[----:B------:R-:W-:Y:S02]  /*4190*/  LEA R154, P3, R21, UR14, 0x1 ;  /* 0x0000000e159a7c11 */ /* 0x000fe4000f8608ff */
[----:B------:R-:W-:Y:S02]  /*41a0*/  CS2R R120, SRZ ;  /* 0x0000000000787805 */ /* 0x000fe4000001ff00 */
[----:B------:R-:W-:Y:S02]  /*41b0*/  LEA R152, P1, R23, UR14, 0x1 ;  /* 0x0000000e17987c11 */ /* 0x000fe4000f8208ff */
[----:B------:R-:W-:Y:S02]  /*41c0*/  CS2R R122, SRZ ;  /* 0x00000000007a7805 */ /* 0x000fe4000001ff00 */
[----:B------:R-:W-:-:S02]  /*41d0*/  LEA R195, P2, R25, UR14, 0x1 ;  /* 0x0000000e19c37c11 */ /* 0x000fc4000f8408ff */
[----:B------:R-:W-:Y:S02]  /*41e0*/  CS2R R124, SRZ ;  /* 0x00000000007c7805 */ /* 0x000fe4000001ff00 */
[----:B------:R-:W-:Y:S02]  /*41f0*/  LEA R149, P4, R27, UR14, 0x1 ;  /* 0x0000000e1b957c11 */ /* 0x000fe4000f8808ff */
[----:B------:R-:W-:Y:S02]  /*4200*/  CS2R R126, SRZ ;  /* 0x00000000007e7805 */ /* 0x000fe4000001ff00 */
[----:B------:R-:W-:Y:S02]  /*4210*/  LEA.HI.X.SX32 R148, R19, UR15, 0x1, P5 ;  /* 0x0000000f13947c11 */ /* 0x000fe4000a8f0eff */
[----:B------:R-:W-:Y:S02]  /*4220*/  LEA.HI.X.SX32 R185, R21, UR15, 0x1, P3 ;  /* 0x0000000f15b97c11 */ /* 0x000fe400098f0eff */
[----:B------:R-:W-:-:S02]  /*4230*/  LEA.HI.X.SX32 R146, R23, UR15, 0x1, P1 ;  /* 0x0000000f17927c11 */ /* 0x000fc400088f0eff */
[----:B------:R-:W-:Y:S02]  /*4240*/  LEA.HI.X.SX32 R145, R25, UR15, 0x1, P2 ;  /* 0x0000000f19917c11 */ /* 0x000fe400090f0eff */
[----:B------:R-:W-:Y:S02]  /*4250*/  LEA.HI.X.SX32 R143, R27, UR15, 0x1, P4 ;  /* 0x0000000f1b8f7c11 */ /* 0x000fe4000a0f0eff */
[----:B------:R-:W-:Y:S02]  /*4260*/  LEA R196, P5, R29, UR14, 0x1 ;  /* 0x0000000e1dc47c11 */ /* 0x000fe4000f8a08ff */
[----:B------:R-:W-:Y:S02]  /*4270*/  LEA R147, P3, R31, UR14, 0x1 ;  /* 0x0000000e1f937c11 */ /* 0x000fe4000f8608ff */
[----:B------:R-:W-:Y:S02]  /*4280*/  LEA R197, P1, R33, UR14, 0x1 ;  /* 0x0000000e21c57c11 */ /* 0x000fe4000f8208ff */
[----:B------:R-:W-:-:S02]  /*4290*/  LEA R144, P2, R35, UR14, 0x1 ;  /* 0x0000000e23907c11 */ /* 0x000fc4000f8408ff */
[----:B------:R-:W-:Y:S02]  /*42a0*/  LEA R198, P4, R37, UR14, 0x1 ;  /* 0x0000000e25c67c11 */ /* 0x000fe4000f8808ff */
[----:B------:R-:W-:Y:S02]  /*42b0*/  LEA.HI.X.SX32 R142, R29, UR15, 0x1, P5 ;  /* 0x0000000f1d8e7c11 */ /* 0x000fe4000a8f0eff */
[----:B------:R-:W-:Y:S02]  /*42c0*/  LEA.HI.X.SX32 R140, R31, UR15, 0x1, P3 ;  /* 0x0000000f1f8c7c11 */ /* 0x000fe400098f0eff */
[----:B------:R-:W-:Y:S02]  /*42d0*/  LEA.HI.X.SX32 R139, R33, UR15, 0x1, P1 ;  /* 0x0000000f218b7c11 */ /* 0x000fe400088f0eff */
[----:B------:R-:W-:Y:S02]  /*42e0*/  LEA.HI.X.SX32 R137, R35, UR15, 0x1, P2 ;  /* 0x0000000f23897c11 */ /* 0x000fe400090f0eff */
[----:B------:R-:W-:-:S02]  /*42f0*/  LEA.HI.X.SX32 R136, R37, UR15, 0x1, P4 ;  /* 0x0000000f25887c11 */ /* 0x000fc4000a0f0eff */
[----:B------:R-:W-:Y:S02]  /*4300*/  LEA R141, P5, R39, UR14, 0x1 ;  /* 0x0000000e278d7c11 */ /* 0x000fe4000f8a08ff */
[----:B------:R-:W-:Y:S02]  /*4310*/  LEA R199, P3, R43, UR14, 0x1 ;  /* 0x0000000e2bc77c11 */ /* 0x000fe4000f8608ff */
[----:B------:R-:W-:Y:S02]  /*4320*/  LEA R138, P1, R45, UR14, 0x1 ;  /* 0x0000000e2d8a7c11 */ /* 0x000fe4000f8208ff */
[----:B------:R-:W-:Y:S02]  /*4330*/  LEA R200, P2, R47, UR14, 0x1 ;  /* 0x0000000e2fc87c11 */ /* 0x000fe4000f8408ff */
[----:B------:R-:W-:Y:S02]  /*4340*/  LEA R135, P4, R49, UR14, 0x1 ;  /* 0x0000000e31877c11 */ /* 0x000fe4000f8808ff */
[----:B------:R-:W-:-:S02]  /*4350*/  LEA.HI.X.SX32 R134, R39, UR15, 0x1, P5 ;  /* 0x0000000f27867c11 */ /* 0x000fc4000a8f0eff */
[----:B------:R-:W-:Y:S02]  /*4360*/  LEA.HI.X.SX32 R133, R43, UR15, 0x1, P3 ;  /* 0x0000000f2b857c11 */ /* 0x000fe400098f0eff */
[----:B------:R-:W-:Y:S02]  /*4370*/  LEA.HI.X.SX32 R129, R45, UR15, 0x1, P1 ;  /* 0x0000000f2d817c11 */ /* 0x000fe400088f0eff */
[----:B------:R-:W-:Y:S02]  /*4380*/  LEA.HI.X.SX32 R128, R47, UR15, 0x1, P2 ;  /* 0x0000000f2f807c11 */ /* 0x000fe400090f0eff */
[----:B------:R-:W-:Y:S02]  /*4390*/  LEA.HI.X.SX32 R38, R49, UR15, 0x1, P4 ;  /* 0x0000000f31267c11 */ /* 0x000fe4000a0f0eff */
[----:B------:R-:W-:Y:S02]  /*43a0*/  CS2R R48, SRZ ;  /* 0x0000000000307805 */ /* 0x000fe4000001ff00 */
[----:B------:R-:W-:-:S02]  /*43b0*/  LEA R201, P5, R51, UR14, 0x1 ;  /* 0x0000000e33c97c11 */ /* 0x000fc4000f8a08ff */
[----:B------:R-:W-:Y:S02]  /*43c0*/  LEA R132, P3, R53, UR14, 0x1 ;  /* 0x0000000e35847c11 */ /* 0x000fe4000f8608ff */
[----:B------:R-:W-:Y:S02]  /*43d0*/  LEA R202, P1, R55, UR14, 0x1 ;  /* 0x0000000e37ca7c11 */ /* 0x000fe4000f8208ff */
[----:B------:R-:W-:Y:S02]  /*43e0*/  LEA R39, P2, R57, UR14, 0x1 ;  /* 0x0000000e39277c11 */ /* 0x000fe4000f8408ff */
[----:B------:R-:W-:Y:S02]  /*43f0*/  LEA R203, P4, R59, UR14, 0x1 ;  /* 0x0000000e3bcb7c11 */ /* 0x000fe4000f8808ff */
[----:B------:R-:W-:Y:S02]  /*4400*/  LEA.HI.X.SX32 R37, R51, UR15, 0x1, P5 ;  /* 0x0000000f33257c11 */ /* 0x000fe4000a8f0eff */
[----:B------:R-:W-:-:S02]  /*4410*/  CS2R R50, SRZ ;  /* 0x0000000000327805 */ /* 0x000fc4000001ff00 */
[----:B------:R-:W-:Y:S02]  /*4420*/  LEA.HI.X.SX32 R35, R53, UR15, 0x1, P3 ;  /* 0x0000000f35237c11 */ /* 0x000fe400098f0eff */
[----:B------:R-:W-:Y:S02]  /*4430*/  CS2R R52, SRZ ;  /* 0x0000000000347805 */ /* 0x000fe4000001ff00 */
[----:B------:R-:W-:Y:S02]  /*4440*/  LEA.HI.X.SX32 R34, R55, UR15, 0x1, P1 ;  /* 0x0000000f37227c11 */ /* 0x000fe400088f0eff */
[----:B------:R-:W-:Y:S02]  /*4450*/  CS2R R54, SRZ ;  /* 0x0000000000367805 */ /* 0x000fe4000001ff00 */
[----:B------:R-:W-:Y:S02]  /*4460*/  LEA.HI.X.SX32 R32, R57, UR15, 0x1, P2 ;  /* 0x0000000f39207c11 */ /* 0x000fe400090f0eff */
[----:B------:R-:W-:-:S02]  /*4470*/  CS2R R56, SRZ ;  /* 0x0000000000387805 */ /* 0x000fc4000001ff00 */
[----:B------:R-:W-:Y:S02]  /*4480*/  LEA.HI.X.SX32 R31, R59, UR15, 0x1, P4 ;  /* 0x0000000f3b1f7c11 */ /* 0x000fe4000a0f0eff */
[----:B------:R-:W-:Y:S02]  /*4490*/  CS2R R58, SRZ ;  /* 0x00000000003a7805 */ /* 0x000fe4000001ff00 */
[----:B------:R-:W-:Y:S02]  /*44a0*/  LEA R36, P5, R61, UR14, 0x1 ;  /* 0x0000000e3d247c11 */ /* 0x000fe4000f8a08ff */
[----:B------:R-:W-:Y:S02]  /*44b0*/  LEA R204, P3, R63, UR14, 0x1 ;  /* 0x0000000e3fcc7c11 */ /* 0x000fe4000f8608ff */
[----:B------:R-:W-:Y:S02]  /*44c0*/  LEA R33, P1, R65, UR14, 0x1 ;  /* 0x0000000e41217c11 */ /* 0x000fe4000f8208ff */
[----:B------:R-:W-:-:S02]  /*44d0*/  LEA R205, P2, R67, UR14, 0x1 ;  /* 0x0000000e43cd7c11 */ /* 0x000fc4000f8408ff */
[----:B------:R-:W-:Y:S02]  /*44e0*/  LEA R30, P4, R69, UR14, 0x1 ;  /* 0x0000000e451e7c11 */ /* 0x000fe4000f8808ff */
[----:B------:R-:W-:Y:S02]  /*44f0*/  LEA.HI.X.SX32 R29, R61, UR15, 0x1, P5 ;  /* 0x0000000f3d1d7c11 */ /* 0x000fe4000a8f0eff */
[----:B------:R-:W-:Y:S02]  /*4500*/  CS2R R60, SRZ ;  /* 0x00000000003c7805 */ /* 0x000fe4000001ff00 */
[----:B------:R-:W-:Y:S02]  /*4510*/  LEA.HI.X.SX32 R28, R63, UR15, 0x1, P3 ;  /* 0x0000000f3f1c7c11 */ /* 0x000fe400098f0eff */
[----:B------:R-:W-:Y:S02]  /*4520*/  CS2R R62, SRZ ;  /* 0x00000000003e7805 */ /* 0x000fe4000001ff00 */
[----:B------:R-:W-:-:S02]  /*4530*/  LEA.HI.X.SX32 R26, R65, UR15, 0x1, P1 ;  /* 0x0000000f411a7c11 */ /* 0x000fc400088f0eff */
[----:B------:R-:W-:Y:S02]  /*4540*/  CS2R R64, SRZ ;  /* 0x0000000000407805 */ /* 0x000fe4000001ff00 */
[----:B------:R-:W-:Y:S02]  /*4550*/  LEA.HI.X.SX32 R25, R67, UR15, 0x1, P2 ;  /* 0x0000000f43197c11 */ /* 0x000fe400090f0eff */
[----:B------:R-:W-:Y:S02]  /*4560*/  CS2R R66, SRZ ;  /* 0x0000000000427805 */ /* 0x000fe4000001ff00 */
[----:B------:R-:W-:Y:S02]  /*4570*/  LEA.HI.X.SX32 R23, R69, UR15, 0x1, P4 ;  /* 0x0000000f45177c11 */ /* 0x000fe4000a0f0eff */
[----:B------:R-:W-:Y:S02]  /*4580*/  CS2R R68, SRZ ;  /* 0x0000000000447805 */ /* 0x000fe4000001ff00 */
[----:B------:R-:W-:-:S02]  /*4590*/  LEA R206, P5, R71, UR14, 0x1 ;  /* 0x0000000e47ce7c11 */ /* 0x000fc4000f8a08ff */
[----:B------:R-:W-:Y:S02]  /*45a0*/  LEA R27, P3, R73, UR14, 0x1 ;  /* 0x0000000e491b7c11 */ /* 0x000fe4000f8608ff */
[----:B------:R-:W-:Y:S02]  /*45b0*/  LEA R207, P1, R75, UR14, 0x1 ;  /* 0x0000000e4bcf7c11 */ /* 0x000fe4000f8208ff */
[----:B------:R-:W-:Y:S02]  /*45c0*/  LEA R24, P2, R77, UR14, 0x1 ;  /* 0x0000000e4d187c11 */ /* 0x000fe4000f8408ff */
[----:B------:R-:W-:Y:S02]  /*45d0*/  LEA R208, P4, R79, UR14, 0x1 ;  /* 0x0000000e4fd07c11 */ /* 0x000fe4000f8808ff */
[----:B------:R-:W-:Y:S02]  /*45e0*/  LEA R159, P6, R13, UR14, 0x1 ;  /* 0x0000000e0d9f7c11 */ /* 0x000fe4000f8c08ff */
[----:B------:R-:W-:-:S02]  /*45f0*/  LEA.HI.X.SX32 R22, R71, UR15, 0x1, P5 ;  /* 0x0000000f47167c11 */ /* 0x000fc4000a8f0eff */
[----:B------:R-:W-:Y:S02]  /*4600*/  CS2R R70, SRZ ;  /* 0x0000000000467805 */ /* 0x000fe4000001ff00 */
        /* <DEDUP_REMOVED lines=8> */
[----:B------:R-:W-:Y:S02]  /*4690*/  LEA R21, P5, R81, UR14, 0x1 ;  /* 0x0000000e51157c11 */ /* 0x000fe4000f8a08ff */
[----:B------:R-:W-:Y:S02]  /*46a0*/  LEA R209, P3, R83, UR14, 0x1 ;  /* 0x0000000e53d17c11 */ /* 0x000fe4000f8608ff */
[----:B------:R-:W-:-:S02]  /*46b0*/  LEA R18, P1, R85, UR14, 0x1 ;  /* 0x0000000e55127c11 */ /* 0x000fc4000f8208ff */
[----:B------:R-:W-:Y:S02]  /*46c0*/  LEA R210, P2, R87, UR14, 0x1 ;  /* 0x0000000e57d27c11 */ /* 0x000fe4000f8408ff */
[----:B------:R-:W-:Y:S02]  /*46d0*/  LEA R15, P4, R89, UR14, 0x1 ;  /* 0x0000000e590f7c11 */ /* 0x000fe4000f8808ff */
[----:B------:R-:W-:Y:S02]  /*46e0*/  LEA.HI.X.SX32 R153, R13, UR15, 0x1, P6 ;  /* 0x0000000f0d997c11 */ /* 0x000fe4000b0f0eff */
        /* <DEDUP_REMOVED lines=10> */
[----:B------:R-:W-:Y:S02]  /*4790*/  LEA R211, P5, R91, UR14, 0x1 ;  /* 0x0000000e5bd37c11 */ /* 0x000fe4000f8a08ff */
[----:B------:R-:W-:Y:S02]  /*47a0*/  LEA R12, P3, R93, UR14, 0x1 ;  /* 0x0000000e5d0c7c11 */ /* 0x000fe4000f8608ff */
[----:B------:R-:W-:Y:S02]  /*47b0*/  LEA R212, P1, R95, UR14, 0x1 ;  /* 0x0000000e5fd47c11 */ /* 0x000fe4000f8208ff */
[----:B------:R-:W-:Y:S02]  /*47c0*/  LEA R9, P2, R97, UR14, 0x1 ;  /* 0x0000000e61097c11 */ /* 0x000fe4000f8408ff */
[----:B------:R-:W-:-:S02]  /*47d0*/  LEA R213, P4, R99, UR14, 0x1 ;  /* 0x0000000e63d57c11 */ /* 0x000fc4000f8808ff */
[----:B------:R-:W-:Y:S02]  /*47e0*/  LEA.HI.X.SX32 R7, R91, UR15, 0x1, P5 ;  /* 0x0000000f5b077c11 */ /* 0x000fe4000a8f0eff */
[----:B------:R-:W-:Y:S02]  /*47f0*/  CS2R R90, SRZ ;  /* 0x00000000005a7805 */ /* 0x000fe4000001ff00 */
[----:B------:R-:W-:Y:S02]  /*4800*/  LEA.HI.X.SX32 R5, R93, UR15, 0x1, P3 ;  /* 0x0000000f5d057c11 */ /* 0x000fe400098f0eff */
[----:B------:R-:W-:Y:S02]  /*4810*/  CS2R R92, SRZ ;  /* 0x00000000005c7805 */ /* 0x000fe4000001ff00 */
[----:B------:R-:W-:Y:S02]  /*4820*/  LEA.HI.X.SX32 R4, R95, UR15, 0x1, P1 ;  /* 0x0000000f5f047c11 */ /* 0x000fe400088f0eff */
[----:B------:R-:W-:-:S02]  /*4830*/  CS2R R94, SRZ ;  /* 0x00000000005e7805 */ /* 0x000fc4000001ff00 */
        /* <DEDUP_REMOVED lines=22> */
[----:B------:R-:W-:Y:S02]  /*49a0*/  @!P0 LOP3.LUT R130, RZ, R106, RZ, 0x33, !PT ;  /* 0x0000006aff828212 */ /* 0x000fe400078e33ff */
[----:B------:R-:W-:-:S02]  /*49b0*/  LEA R183, P5, R178, UR14, 0x1 ;  /* 0x0000000eb2b77c11 */ /* 0x000fc4000f8a08ff */
[----:B------:R-:W-:Y:S01]  /*49c0*/  LEA R219, P3, R186, UR14, 0x1 ;  /* 0x0000000ebadb7c11 */ /* 0x000fe2000f8608ff */
[----:B0-----:R-:W-:Y:S01]  /*49d0*/  IMAD R130, R130, UR6, RZ ;  /* 0x0000000682827c24 */ /* 0x001fe2000f8e02ff */
[----:B------:R-:W-:Y:S02]  /*49e0*/  LEA R187, P1, R179, UR14, 0x1 ;  /* 0x0000000eb3bb7c11 */ /* 0x000fe4000f8208ff */
[----:B------:R-:W-:Y:S01]  /*49f0*/  LEA R220, P2, R188, UR14, 0x1 ;  /* 0x0000000ebcdc7c11 */ /* 0x000fe2000f8408ff */
[----:B------:R-:W-:Y:S01]  /*4a00*/  IMAD.WIDE R130, R130, 0x2, RZ ;  /* 0x0000000282827825 */ /* 0x000fe200078e02ff */
[----:B------:R-:W-:Y:S02]  /*4a10*/  LEA R189, P4, R180, UR14, 0x1 ;  /* 0x0000000eb4bd7c11 */ /* 0x000fe4000f8808ff */
[----:B------:R-:W-:Y:S02]  /*4a20*/  LEA.HI.X.SX32 R178, R178, UR15, 0x1, P5 ;  /* 0x0000000fb2b27c11 */ /* 0x000fe4000a8f0eff */
[----:B------:R-:W-:-:S02]  /*4a30*/  LEA.HI.X.SX32 R186, R186, UR15, 0x1, P3 ;  /* 0x0000000fbaba7c11 */ /* 0x000fc400098f0eff */
[----:B------:R-:W-:Y:S02]  /*4a40*/  LEA.HI.X.SX32 R179, R179, UR15, 0x1, P1 ;  /* 0x0000000fb3b37c11 */ /* 0x000fe400088f0eff */
[----:B------:R-:W-:Y:S02]  /*4a50*/  LEA.HI.X.SX32 R188, R188, UR15, 0x1, P2 ;  /* 0x0000000fbcbc7c11 */ /* 0x000fe400090f0eff */
[----:B------:R-:W-:Y:S02]  /*4a60*/  LEA.HI.X.SX32 R180, R180, UR15, 0x1, P4 ;  /* 0x0000000fb4b47c11 */ /* 0x000fe4000a0f0eff */
[----:B------:R-:W-:Y:S02]  /*4a70*/  LEA R231, P0, R230, UR12, 0x1 ;  /* 0x0000000ce6e77c11 */ /* 0x000fe4000f8008ff */
[----:B------:R-:W-:Y:S02]  /*4a80*/  LEA R221, P5, R190, UR14, 0x1 ;  /* 0x0000000ebedd7c11 */ /* 0x000fe4000f8a08ff */
[----:B------:R-:W-:-:S02]  /*4a90*/  LEA R191, P3, R181, UR14, 0x1 ;  /* 0x0000000eb5bf7c11 */ /* 0x000fc4000f8608ff */
[----:B------:R-:W-:Y:S02]  /*4aa0*/  LEA R222, P1, R192, UR14, 0x1 ;  /* 0x0000000ec0de7c11 */ /* 0x000fe4000f8208ff */
[----:B------:R-:W-:Y:S02]  /*4ab0*/  LEA R193, P2, R182, UR14, 0x1 ;  /* 0x0000000eb6c17c11 */ /* 0x000fe4000f8408ff */
[----:B------:R-:W-:Y:S02]  /*4ac0*/  LEA R223, P4, R194, UR14, 0x1 ;  /* 0x0000000ec2df7c11 */ /* 0x000fe4000f8808ff */
[----:B------:R-:W-:Y:S02]  /*4ad0*/  LEA.HI.X.SX32 R190, R190, UR15, 0x1, P5 ;  /* 0x0000000fbebe7c11 */ /* 0x000fe4000a8f0eff */
[----:B------:R-:W-:Y:S02]  /*4ae0*/  LEA.HI.X.SX32 R181, R181, UR15, 0x1, P3 ;  /* 0x0000000fb5b57c11 */ /* 0x000fe400098f0eff */
[----:B------:R-:W-:-:S02]  /*4af0*/  LEA.HI.X.SX32 R192, R192, UR15, 0x1, P1 ;  /* 0x0000000fc0c07c11 */ /* 0x000fc400088f0eff */
[----:B------:R-:W-:Y:S02]  /*4b00*/  LEA.HI.X.SX32 R182, R182, UR15, 0x1, P2 ;  /* 0x0000000fb6b67c11 */ /* 0x000fe400090f0eff */
[----:B------:R-:W-:Y:S02]  /*4b10*/  LEA.HI.X.SX32 R194, R194, UR15, 0x1, P4 ;  /* 0x0000000fc2c27c11 */ /* 0x000fe4000a0f0eff */
[----:B-1----:R-:W-:-:S07]  /*4b20*/  LEA.HI.X.SX32 R230, R230, UR13, 0x1, P0 ;  /* 0x0000000de6e67c11 */ /* 0x002fce00080f0eff */
.L_x_2:
[----:B------:R-:W0:Y:S01]  /*4b30*/  S2R R103, SR_TID.X ;  /* 0x0000000000677919 */ /* 0x000e220000002100 */
[----:B------:R-:W-:Y:S02]  /*4b40*/  IADD3 R40, P1, PT, R130, R231, RZ ;  /* 0x000000e782287210 */ /* 0x000fe40007f3e0ff */
[----:B------:R-:W-:-:S03]  /*4b50*/  PRMT R98, RZ, 0x7610, R98 ;  /* 0x00007610ff627816 */ /* 0x000fc60000000062 */
[----:B------:R-:W-:Y:S01]  /*4b60*/  IMAD.X R41, R131, 0x1, R230, P1 ;  /* 0x0000000183297824 */ /* 0x000fe200008e06e6 */
[----:B0-----:R-:W-:-:S04]  /*4b70*/  SHF.R.U32.HI R42, RZ, 0x5, R103 ;  /* 0x00000005ff2a7819 */ /* 0x001fc80000011667 */
[----:B------:R-:W-:-:S04]  /*4b80*/  SGXT.U32 R42, R42, 0x3 ;  /* 0x000000032a2a781a */ /* 0x000fc80000000000 */
[----:B------:R-:W-:-:S13]  /*4b90*/  ISETP.GE.AND P0, PT, R42, UR8, PT ;  /* 0x000000082a007c0c */ /* 0x000fda000bf06270 */
[----:B------:R0:W2:Y:S01]  /*4ba0*/  @!P0 LDG.E.U16 R98, desc[UR10][R40.64] ;  /* 0x0000000a28628981 */ /* 0x0000a2000c1e1500 */
[----:B------:R-:W-:Y:S02]  /*4bb0*/  PRMT R99, RZ, 0x7610, R99 ;  /* 0x00007610ff637816 */ /* 0x000fe40000000063 */
[----:B0-----:R-:W-:-:S04]  /*4bc0*/  LOP3.LUT R40, R42, 0x8, RZ, 0xfc, !PT ;  /* 0x000000082a287812 */ /* 0x001fc800078efcff */
[----:B------:R-:W-:Y:S02]  /*4bd0*/  ISETP.GE.AND P1, PT, R40, UR8, PT ;  /* 0x0000000828007c0c */ /* 0x000fe4000bf26270 */
[----:B------:R-:W-:-:S04]  /*4be0*/  LOP3.LUT R40, R42, 0x10, RZ, 0xfc, !PT ;  /* 0x000000102a287812 */ /* 0x000fc800078efcff */
[----:B------:R-:W-:Y:S02]  /*4bf0*/  ISETP.GE.AND P2, PT, R40, UR8, PT ;  /* 0x0000000828007c0c */ /* 0x000fe4000bf46270 */
[----:B------:R-:W-:-:S05]  /*4c00*/  IADD3 R40, P0, PT, R130, R229, RZ ;  /* 0x000000e582287210 */ /* 0x000fca0007f1e0ff */
[----:B------:R-:W-:-:S05]  /*4c10*/  IMAD.X R41, R131, 0x1, R228, P0 ;  /* 0x0000000183297824 */ /* 0x000fca00000e06e4 */
[----:B------:R0:W3:Y:S01]  /*4c20*/  @!P1 LDG.E.U16 R99, desc[UR10][R40.64] ;  /* 0x0000000a28639981 */ /* 0x0000e2000c1e1500 */
[----:B------:R-:W-:Y:S02]  /*4c30*/  PRMT R100, RZ, 0x7610, R100 ;  /* 0x00007610ff647816 */ /* 0x000fe40000000064 */
[----:B0-----:R-:W-:-:S05]  /*4c40*/  IADD3 R40, P0, PT, R130, R227, RZ ;  /* 0x000000e382287210 */ /* 0x001fca0007f1e0ff */
[----:B------:R-:W-:Y:S01]  /*4c50*/  IMAD.X R41, R131, 0x1, R226, P0 ;  /* 0x0000000183297824 */ /* 0x000fe200000e06e2 */
[----:B------:R-:W-:-:S04]  /*4c60*/  LOP3.LUT R42, R42, 0x18, RZ, 0xfc, !PT ;  /* 0x000000182a2a7812 */ /* 0x000fc800078efcff */
[----:B------:R0:W4:Y:S01]  /*4c70*/  @!P2 LDG.E.U16 R100, desc[UR10][R40.64] ;  /* 0x0000000a2864a981 */ /* 0x000122000c1e1500 */
[----:B------:R-:W-:Y:S02]  /*4c80*/  ISETP.GE.AND P2, PT, R42, UR8, PT ;  /* 0x000000082a007c0c */ /* 0x000fe4000bf46270 */
[----:B------:R-:W-:Y:S02]  /*4c90*/  PRMT R101, RZ, 0x7610, R101 ;  /* 0x00007610ff657816 */ /* 0x000fe40000000065 */
[----:B0-----:R-:W-:-:S04]  /*4ca0*/  LOP3.LUT R40, R103, 0x1f, RZ, 0xc0, !PT ;  /* 0x0000001f67287812 */ /* 0x001fc800078ec0ff */
[----:B------:R-:W-:Y:S02]  /*4cb0*/  ISETP.GE.AND P0, PT, R40, UR8, PT ;  /* 0x0000000828007c0c */ /* 0x000fe4000bf06270 */
[----:B------:R-:W-:-:S05]  /*4cc0*/  IADD3 R40, P1, PT, R130, R225, RZ ;  /* 0x000000e182287210 */ /* 0x000fca0007f3e0ff */
[----:B------:R-:W-:-:S05]  /*4cd0*/  IMAD.X R41, R131, 0x1, R224, P1 ;  /* 0x0000000183297824 */ /* 0x000fca00008e06e0 */
[----:B------:R0:W5:Y:S01]  /*4ce0*/  @!P2 LDG.E.U16 R101, desc[UR10][R40.64] ;  /* 0x0000000a2865a981 */ /* 0x000162000c1e1500 */
[----:B------:R-:W-:Y:S02]  /*4cf0*/  PRMT R102, RZ, 0x7610, R102 ;  /* 0x00007610ff667816 */ /* 0x000fe40000000066 */
[----:B0-----:R-:W-:-:S05]  /*4d00*/  IADD3 R40, P1, PT, R223, R164, RZ ;  /* 0x000000a4df287210 */ /* 0x001fca0007f3e0ff */
[----:B------:R-:W-:Y:S01]  /*4d10*/  IMAD.X R41, R194, 0x1, R163, P1 ;  /* 0x00000001c2297824 */ /* 0x000fe200008e06a3 */
[----:B------:R-:W-:Y:S01]  /*4d20*/  BAR.SYNC.DEFER_BLOCKING 0x0 ;  /* 0x0000000000007b1d */ /* 0x000fe20000010000 */
[C---:B------:R-:W-:Y:S02]  /*4d30*/  IADD3 RZ, P1, PT, R152.reuse, R164, RZ ;  /* 0x000000a498ff7210 */ /* 0x040fe40007f3e0ff */
[----:B------:R-:W-:Y:S02]  /*4d40*/  PRMT R45, RZ, 0x7610, R45 ;  /* 0x00007610ff2d7816 */ /* 0x000fe4000000002d */
[----:B------:R-:W-:Y:S02]  /*4d50*/  PRMT R46, RZ, 0x7610, R46 ;  /* 0x00007610ff2e7816 */ /* 0x000fe4000000002e */
[----:B------:R-:W-:Y:S01]  /*4d60*/  PRMT R47, RZ, 0x7610, R47 ;  /* 0x00007610ff2f7816 */ /* 0x000fe2000000002f */
[----:B------:R0:W5:Y:S02]  /*4d70*/  @!P0 LDG.E.U16 R102, desc[UR10][R40.64] ;  /* 0x0000000a28668981 */ /* 0x000164000c1e1500 */
[----:B0-----:R-:W-:-:S02]  /*4d80*/  IMAD.IADD R40, R152, 0x1, R164 ;  /* 0x0000000198287824 */ /* 0x001fc400078e02a4 */
[----:B------:R-:W-:Y:S01]  /*4d90*/  IMAD.X R41, R146, 0x1, R163, P1 ;  /* 0x0000000192297824 */ /* 0x000fe200008e06a3 */
[----:B------:R-:W-:-:S04]  /*4da0*/  IADD3 RZ, P1, PT, R154, R164, RZ ;  /* 0x000000a49aff7210 */ /* 0x000fc80007f3e0ff */
[----:B------:R0:W5:Y:S02]  /*4db0*/  @!P0 LDG.E.U16 R45, desc[UR10][R40.64] ;  /* 0x0000000a282d8981 */ /* 0x000164000c1e1500 */
[----:B0-----:R-:W-:Y:S02]  /*4dc0*/  IMAD.IADD R40, R154, 0x1, R164 ;  /* 0x000000019a287824 */ /* 0x001fe400078e02a4 */
[----:B------:R-:W-:Y:S01]  /*4dd0*/  IMAD.X R41, R185, 0x1, R163, P1 ;  /* 0x00000001b9297824 */ /* 0x000fe200008e06a3 */
[----:B------:R-:W-:-:S04]  /*4de0*/  IADD3 RZ, P1, PT, R156, R164, RZ ;  /* 0x000000a49cff7210 */ /* 0x000fc80007f3e0ff */
[----:B------:R0:W5:Y:S01]  /*4df0*/  @!P0 LDG.E.U16 R46, desc[UR10][R40.64] ;  /* 0x0000000a282e8981 */ /* 0x000162000c1e1500 */
[C-C-:B------:R-:W-:Y:S02]  /*4e00*/  IMAD.IADD R42, R157.reuse, 0x1, R164.reuse ;  /* 0x000000019d2a7824 */ /* 0x140fe400078e02a4 */
[----:B0-----:R-:W-:Y:S02]  /*4e10*/  IMAD.IADD R40, R156, 0x1, R164 ;  /* 0x000000019c287824 */ /* 0x001fe400078e02a4 */
[----:B------:R-:W-:Y:S01]  /*4e20*/  IMAD.X R41, R148, 0x1, R163, P1 ;  /* 0x0000000194297824 */ /* 0x000fe200008e06a3 */
[----:B------:R-:W-:-:S04]  /*4e30*/  IADD3 RZ, P1, PT, R157, R164, RZ ;  /* 0x000000a49dff7210 */ /* 0x000fc80007f3e0ff */
[----:B------:R0:W5:Y:S01]  /*4e40*/  @!P0 LDG.E.U16 R47, desc[UR10][R40.64] ;  /* 0x0000000a282f8981 */ /* 0x000162000c1e1500 */
[----:B------:R-:W-:Y:S01]  /*4e50*/  IMAD.X R43, R150, 0x1, R163, P1 ;  /* 0x00000001962b7824 */ /* 0x000fe200008e06a3 */
[----:B------:R-:W-:Y:S02]  /*4e60*/  IADD3 RZ, P1, PT, R158, R164, RZ ;  /* 0x000000a49eff7210 */ /* 0x000fe40007f3e0ff */
[----:B------:R-:W-:Y:S02]  /*4e70*/  PRMT R44, RZ, 0x7610, R44 ;  /* 0x00007610ff2c7816 */ /* 0x000fe4000000002c */
[----:B0-----:R-:W-:-:S06]  /*4e80*/  PRMT R40, RZ, 0x7610, R40 ;  /* 0x00007610ff287816 */ /* 0x001fcc0000000028 */
[----:B------:R0:W5:Y:S01]  /*4e90*/  @!P0 LDG.E.U16 R40, desc[UR10][R42.64] ;  /* 0x0000000a2a288981 */ /* 0x000162000c1e1500 */
[--C-:B------:R-:W-:Y:S02]  /*4ea0*/  IMAD.IADD R96, R159, 0x1, R164.reuse ;  /* 0x000000019f607824 */ /* 0x100fe400078e02a4 */
[----:B0-----:R-:W-:Y:S02]  /*4eb0*/  IMAD.IADD R42, R158, 0x1, R164 ;  /* 0x000000019e2a7824 */ /* 0x001fe400078e02a4 */
[----:B------:R-:W-:Y:S01]  /*4ec0*/  IMAD.X R43, R151, 0x1, R163, P1 ;  /* 0x00000001972b7824 */ /* 0x000fe200008e06a3 */
[----:B------:R-:W-:-:S04]  /*4ed0*/  IADD3 RZ, P1, PT, R159, R164, RZ ;  /* 0x000000a49fff7210 */ /* 0x000fc80007f3e0ff */
[----:B------:R0:W5:Y:S01]  /*4ee0*/  @!P0 LDG.E.U16 R44, desc[UR10][R42.64] ;  /* 0x0000000a2a2c8981 */ /* 0x000162000c1e1500 */
[----:B------:R-:W-:Y:S01]  /*4ef0*/  IMAD.X R97, R153, 0x1, R163, P1 ;  /* 0x0000000199617824 */ /* 0x000fe200008e06a3 */
[----:B------:R-:W-:Y:S02]  /*4f00*/  IADD3 RZ, P1, PT, R160, R164, RZ ;  /* 0x000000a4a0ff7210 */ /* 0x000fe40007f3e0ff */
[----:B0-----:R-:W-:Y:S02]  /*4f10*/  PRMT R43, RZ, 0x7610, R43 ;  /* 0x00007610ff2b7816 */ /* 0x001fe4000000002b */
[----:B------:R-:W-:-:S04]  /*4f20*/  PRMT R42, RZ, 0x7610, R42 ;  /* 0x00007610ff2a7816 */ /* 0x000fc8000000002a */
[----:B------:R0:W5:Y:S01]  /*4f30*/  @!P0 LDG.E.U16 R43, desc[UR10][R96.64] ;  /* 0x0000000a602b8981 */ /* 0x000162000c1e1500 */
[----:B------:R-:W1:Y:S01]  /*4f40*/  S2UR UR6, SR_CgaCtaId ;  /* 0x00000000000679c3 */ /* 0x000e620000008800 */
[----:B0-----:R-:W-:Y:S02]  /*4f50*/  IMAD.IADD R96, R160, 0x1, R164 ;  /* 0x00000001a0607824 */ /* 0x001fe400078e02a4 */
[----:B------:R-:W-:-:S05]  /*4f60*/  IMAD.X R97, R155, 0x1, R163, P1 ;  /* 0x000000019b617824 */ /* 0x000fca00008e06a3 */
[----:B------:R0:W5:Y:S01]  /*4f70*/  @!P0 LDG.E.U16 R42, desc[UR10][R96.64] ;  /* 0x0000000a602a8981 */ /* 0x000162000c1e1500 */
[----:B------:R-:W-:Y:S02]  /*4f80*/  PRMT R105, RZ, 0x7610, R105 ;  /* 0x00007610ff697816 */ /* 0x000fe40000000069 */
[----:B0-----:R-:W-:-:S05]  /*4f90*/  IADD3 R96, P1, PT, R193, R164, RZ ;  /* 0x000000a4c1607210 */ /* 0x001fca0007f3e0ff */
[----:B------:R-:W-:-:S05]  /*4fa0*/  IMAD.X R97, R182, 0x1, R163, P1 ;  /* 0x00000001b6617824 */ /* 0x000fca00008e06a3 */
[----:B------:R0:W5:Y:S01]  /*4fb0*/  @!P0 LDG.E.U16 R105, desc[UR10][R96.64] ;  /* 0x0000000a60698981 */ /* 0x000162000c1e1500 */
[----:B------:R-:W-:Y:S01]  /*4fc0*/  PRMT R104, RZ, 0x7610, R104 ;  /* 0x00007610ff687816 */ /* 0x000fe20000000068 */
[----:B------:R-:W-:Y:S01]  /*4fd0*/  IMAD.SHL.U32 R41, R103, 0x2, RZ ;  /* 0x0000000267297824 */ /* 0x000fe200078e00ff */
[----:B0-----:R-:W-:-:S05]  /*4fe0*/  IADD3 R96, P1, PT, R222, R164, RZ ;  /* 0x000000a4de607210 */ /* 0x001fca0007f3e0ff */
[----:B------:R-:W-:Y:S01]  /*4ff0*/  IMAD.X R97, R192, 0x1, R163, P1 ;  /* 0x00000001c0617824 */ /* 0x000fe200008e06a3 */
[----:B------:R-:W-:Y:S02]  /*5000*/  SHF.R.U32.HI R103, RZ, 0x2, R103 ;  /* 0x00000002ff677819 */ /* 0x000fe40000011667 */
[----:B------:R-:W-:Y:S02]  /*5010*/  LOP3.LUT R41, R41, 0x1fe, RZ, 0xc0, !PT ;  /* 0x000001fe29297812 */ /* 0x000fe400078ec0ff */
[----:B------:R0:W5:Y:S01]  /*5020*/  @!P0 LDG.E.U16 R104, desc[UR10][R96.64] ;  /* 0x0000000a60688981 */ /* 0x000162000c1e1500 */
[----:B------:R-:W-:Y:S01]  /*5030*/  UMOV UR4, 0x400 ;  /* 0x0000040000047882 */ /* 0x000fe20000000000 */
[--C-:B------:R-:W-:Y:S01]  /*5040*/  LOP3.LUT R41, R41, 0x30, R103.reuse, 0x78, !PT ;  /* 0x0000003029297812 */ /* 0x100fe200078e7867 */
[----:B-1----:R-:W-:Y:S01]  /*5050*/  ULEA UR4, UR6, UR4, 0x18 ;  /* 0x0000000406047291 */ /* 0x002fe2000f8ec0ff */
[----:B------:R-:W-:Y:S02]  /*5060*/  PRMT R103, RZ, 0x7610, R103 ;  /* 0x00007610ff677816 */ /* 0x000fe40000000067 */
[----:B0-----:R-:W-:-:S05]  /*5070*/  IADD3 R96, P1, PT, R191, R164, RZ ;  /* 0x000000a4bf607210 */ /* 0x001fca0007f3e0ff */
[----:B------:R-:W-:-:S05]  /*5080*/  IMAD.X R97, R181, 0x1, R163, P1 ;  /* 0x00000001b5617824 */ /* 0x000fca00008e06a3 */
[----:B------:R0:W5:Y:S04]  /*5090*/  @!P0 LDG.E.U16 R103, desc[UR10][R96.64] ;  /* 0x0000000a60678981 */ /* 0x000168000c1e1500 */
[----:B--2---:R1:W-:Y:S01]  /*50a0*/  STS.U16 [R41+UR4+0x8000], R98 ;  /* 0x0080006229007988 */ /* 0x0043e20008000404 */
[----:B0-----:R-:W-:Y:S02]  /*50b0*/  IADD3 R96, P1, PT, R221, R164, RZ ;  /* 0x000000a4dd607210 */ /* 0x001fe40007f3e0ff */
[----:B-1----:R-:W-:-:S03]  /*50c0*/  PRMT R98, RZ, 0x7610, R98 ;  /* 0x00007610ff627816 */ /* 0x002fc60000000062 */
[----:B------:R-:W-:-:S05]  /*50d0*/  IMAD.X R97, R190, 0x1, R163, P1 ;  /* 0x00000001be617824 */ /* 0x000fca00008e06a3 */
[----:B------:R0:W2:Y:S02]  /*50e0*/  @!P0 LDG.E.U16 R98, desc[UR10][R96.64] ;  /* 0x0000000a60628981 */ /* 0x0000a4000c1e1500 */
[----:B0-----:R-:W-:-:S05]  /*50f0*/  IADD3 R96, P1, PT, R189, R164, RZ ;  /* 0x000000a4bd607210 */ /* 0x001fca0007f3e0ff */
[----:B------:R-:W-:Y:S01]  /*5100*/  IMAD.X R97, R180, 0x1, R163, P1 ;  /* 0x00000001b4617824 */ /* 0x000fe200008e06a3 */
[----:B---3--:R0:W-:Y:S02]  /*5110*/  STS.U16 [R41+UR4+0x8200], R99 ;  /* 0x0082006329007988 */ /* 0x0081e40008000404 */
[----:B0-----:R-:W-:-:S06]  /*5120*/  PRMT R99, RZ, 0x7610, R99 ;  /* 0x00007610ff637816 */ /* 0x001fcc0000000063 */
[----:B------:R0:W3:Y:S04]  /*5130*/  @!P0 LDG.E.U16 R99, desc[UR10][R96.64] ;  /* 0x0000000a60638981 */ /* 0x0000e8000c1e1500 */
[----:B----4-:R1:W-:Y:S01]  /*5140*/  STS.U16 [R41+UR4+0x8400], R100 ;  /* 0x0084006429007988 */ /* 0x0103e20008000404 */
[----:B0-----:R-:W-:Y:S02]  /*5150*/  IADD3 R96, P1, PT, R220, R164, RZ ;  /* 0x000000a4dc607210 */ /* 0x001fe40007f3e0ff */
[----:B-1----:R-:W-:-:S03]  /*5160*/  PRMT R100, RZ, 0x7610, R100 ;  /* 0x00007610ff647816 */ /* 0x002fc60000000064 */
[----:B------:R-:W-:-:S05]  /*5170*/  IMAD.X R97, R188, 0x1, R163, P1 ;  /* 0x00000001bc617824 */ /* 0x000fca00008e06a3 */
[----:B------:R0:W4:Y:S02]  /*5180*/  @!P0 LDG.E.U16 R100, desc[UR10][R96.64] ;  /* 0x0000000a60648981 */ /* 0x000124000c1e1500 */
[----:B0-----:R-:W-:Y:S02]  /*5190*/  IADD3 R96, P1, PT, R187, R164, RZ ;  /* 0x000000a4bb607210 */ /* 0x001fe40007f3e0ff */
[----:B-----5:R0:W-:Y:S03]  /*51a0*/  STS.U16 [R41+UR4+0x8600], R101 ;  /* 0x0086006529007988 */ /* 0x0201e60008000404 */
[----:B------:R-:W-:Y:S01]  /*51b0*/  IMAD.X R97, R179, 0x1, R163, P1 ;  /* 0x00000001b3617824 */ /* 0x000fe200008e06a3 */
[----:B0-----:R-:W-:-:S06]  /*51c0*/  PRMT R101, RZ, 0x7610, R101 ;  /* 0x00007610ff657816 */ /* 0x001fcc0000000065 */
[----:B------:R0:W5:Y:S02]  /*51d0*/  @!P0 LDG.E.U16 R101, desc[UR10][R96.64] ;  /* 0x0000000a60658981 */ /* 0x000164000c1e1500 */
[----:B0-----:R-:W-:-:S05]  /*51e0*/  IADD3 R96, P1, PT, R219, R164, RZ ;  /* 0x000000a4db607210 */ /* 0x001fca0007f3e0ff */
[----:B------:R-:W-:Y:S01]  /*51f0*/  IMAD.X R97, R186, 0x1, R163, P1 ;  /* 0x00000001ba617824 */ /* 0x000fe200008e06a3 */
[----:B------:R0:W-:Y:S02]  /*5200*/  STS.U16 [R41+UR4], R102 ;  /* 0x0000006629007988 */ /* 0x0001e40008000404 */
[----:B0-----:R-:W-:-:S06]  /*5210*/  PRMT R102, RZ, 0x7610, R102 ;  /* 0x00007610ff667816 */ /* 0x001fcc0000000066 */
[----:B------:R0:W5:Y:S02]  /*5220*/  @!P0 LDG.E.U16 R102, desc[UR10][R96.64] ;  /* 0x0000000a60668981 */ /* 0x000164000c1e1500 */
[----:B0-----:R-:W-:-:S05]  /*5230*/  IADD3 R96, P1, PT, R183, R164, RZ ;  /* 0x000000a4b7607210 */ /* 0x001fca0007f3e0ff */
[----:B------:R-:W-:Y:S01]  /*5240*/  IMAD.X R97, R178, 0x1, R163, P1 ;  /* 0x00000001b2617824 */ /* 0x000fe200008e06a3 */
[----:B------:R0:W-:Y:S02]  /*5250*/  STS.U16 [R41+UR4+0x200], R105 ;  /* 0x0002006929007988 */ /* 0x0001e40008000404 */
[----:B0-----:R-:W-:-:S06]  /*5260*/  PRMT R105, RZ, 0x7610, R105 ;  /* 0x00007610ff697816 */ /* 0x001fcc0000000069 */
[----:B------:R0:W5:Y:S04]  /*5270*/  @!P0 LDG.E.U16 R105, desc[UR10][R96.64] ;  /* 0x0000000a60698981 */ /* 0x000168000c1e1500 */
[----:B------:R1:W-:Y:S01]  /*5280*/  STS.U16 [R41+UR4+0x400], R104 ;  /* 0x0004006829007988 */ /* 0x0003e20008000404 */
[----:B0-----:R-:W-:Y:S02]  /*5290*/  IADD3 R96, P1, PT, R218, R164, RZ ;  /* 0x000000a4da607210 */ /* 0x001fe40007f3e0ff */
[----:B-1----:R-:W-:-:S03]  /*52a0*/  PRMT R104, RZ, 0x7610, R104 ;  /* 0x00007610ff687816 */ /* 0x002fc60000000068 */
[----:B------:R-:W-:-:S05]  /*52b0*/  IMAD.X R97, R177, 0x1, R163, P1 ;  /* 0x00000001b1617824 */ /* 0x000fca00008e06a3 */
[----:B------:R0:W5:Y:S04]  /*52c0*/  @!P0 LDG.E.U16 R104, desc[UR10][R96.64] ;  /* 0x0000000a60688981 */ /* 0x000168000c1e1500 */
[----:B------:R1:W-:Y:S01]  /*52d0*/  STS.U16 [R41+UR4+0x600], R103 ;  /* 0x0006006729007988 */ /* 0x0003e20008000404 */
[----:B0-----:R-:W-:Y:S02]  /*52e0*/  IADD3 R96, P1, PT, R184, R164, RZ ;  /* 0x000000a4b8607210 */ /* 0x001fe40007f3e0ff */
[----:B-1----:R-:W-:-:S03]  /*52f0*/  PRMT R103, RZ, 0x7610, R103 ;  /* 0x00007610ff677816 */ /* 0x002fc60000000067 */
        /* <DEDUP_REMOVED lines=24> */
[----:B------:R0:W-:Y:S02]  /*5480*/  STS.U16 [R41+UR4+0x1000], R102 ;  /* 0x0010006629007988 */ /* 0x0001e40008000404 */
        /* <DEDUP_REMOVED lines=124> */
[----:B------:R-:W-:Y:S01]  /*5c50*/  PRMT R106, RZ, 0x7610, R106 ;  /* 0x00007610ff6a7816 */ /* 0x000fe2000000006a */
        /* <DEDUP_REMOVED lines=34> */
[----:B------:R-:W-:-:S05]  /*5e80*/  IMAD.X R97, R133, 0x1, R163, P1 ;  /* 0x0000000185617824 */ /* 0x000fca00008e06a3 */
[----:B------:R0:W5:Y:S04]  /*5e90*/  @!P0 LDG.E.U16 R106, desc[UR10][R96.64] ;  /* 0x0000000a606a8981 */ /* 0x000168000c1e1500 */
[----:B------:R1:W-:Y:S01]  /*5ea0*/  STS.U16 [R41+UR4+0x5000], R102 ;  /* 0x0050006629007988 */ /* 0x0003e20008000404 */
[----:B0-----:R-:W-:Y:S02]  /*5eb0*/  IADD3 R96, P1, PT, R141, R164, RZ ;  /* 0x000000a48d607210 */ /* 0x001fe40007f3e0ff */
[----:B-1----:R-:W-:-:S03]  /*5ec0*/  PRMT R102, RZ, 0x7610, R102 ;  /* 0x00007610ff667816 */ /* 0x002fc60000000066 */
[----:B------:R-:W-:-:S05]  /*5ed0*/  IMAD.X R97, R134, 0x1, R163, P1 ;  /* 0x0000000186617824 */ /* 0x000fca00008e06a3 */
        /* <DEDUP_REMOVED lines=11> */
[----:B--2---:R1:W-:Y:S01]  /*5f90*/  STS.U16 [R41+UR4+0x5800], R98 ;  /* 0x0058006229007988 */ /* 0x0043e20008000404 */
[----:B0-----:R-:W-:Y:S02]  /*5fa0*/  IADD3 R96, P1, PT, R197, R164, RZ ;  /* 0x000000a4c5607210 */ /* 0x001fe40007f3e0ff */
[----:B-1----:R-:W-:-:S03]  /*5fb0*/  PRMT R98, RZ, 0x7610, R98 ;  /* 0x00007610ff627816 */ /* 0x002fc60000000062 */
[----:B------:R-:W-:-:S05]  /*5fc0*/  IMAD.X R97, R139, 0x1, R163, P1 ;  /* 0x000000018b617824 */ /* 0x000fca00008e06a3 */
[----:B------:R0:W2:Y:S02]  /*5fd0*/  @!P0 LDG.E.U16 R98, desc[UR10][R96.64] ;  /* 0x0000000a60628981 */ /* 0x0000a4000c1e1500 */
[----:B0-----:R-:W-:Y:S02]  /*5fe0*/  IADD3 R96, P1, PT, R147, R164, RZ ;  /* 0x000000a493607210 */ /* 0x001fe40007f3e0ff */
[----:B---3--:R0:W-:Y:S03]  /*5ff0*/  STS.U16 [R41+UR4+0x5a00], R99 ;  /* 0x005a006329007988 */ /* 0x0081e60008000404 */
[----:B------:R-:W-:Y:S01]  /*6000*/  IMAD.X R97, R140, 0x1, R163, P1 ;  /* 0x000000018c617824 */ /* 0x000fe200008e06a3 */
        /* <DEDUP_REMOVED lines=11> */
[----:B------:R0:W5:Y:S04]  /*60c0*/  @!P0 LDG.E.U16 R101, desc[UR10][R96.64] ;  /* 0x0000000a60658981 */ /* 0x000168000c1e1500 */
[----:B------:R1:W-:Y:S01]  /*60d0*/  STS.U16 [R41+UR4+0x6000], R106 ;  /* 0x0060006a29007988 */ /* 0x0003e20008000404 */
[----:B0-----:R-:W-:Y:S02]  /*60e0*/  IADD3 R96, P1, PT, R195, R164, RZ ;  /* 0x000000a4c3607210 */ /* 0x001fe40007f3e0ff */
[----:B-1----:R-:W-:-:S03]  /*60f0*/  PRMT R106, RZ, 0x7610, R106 ;  /* 0x00007610ff6a7816 */ /* 0x002fc6000000006a */
[----:B------:R-:W-:-:S05]  /*6100*/  IMAD.X R97, R145, 0x1, R163, P1 ;  /* 0x0000000191617824 */ /* 0x000fca00008e06a3 */
[----:B------:R0:W5:Y:S02]  /*6110*/  @!P0 LDG.E.U16 R106, desc[UR10][R96.64] ;  /* 0x0000000a606a8981 */ /* 0x000164000c1e1500 */
[----:B0-----:R-:W0:Y:S01]  /*6120*/  S2R R96, SR_TID.X ;  /* 0x0000000000607919 */ /* 0x001e220000002100 */
[----:B------:R-:W1:Y:S01]  /*6130*/  S2UR UR7, SR_CgaCtaId ;  /* 0x00000000000779c3 */ /* 0x000e620000008800 */
[----:B------:R-:W-:Y:S04]  /*6140*/  STS.U16 [R41+UR4+0x5400], R104 ;  /* 0x0054006829007988 */ /* 0x000fe80008000404 */
[----:B------:R0:W-:Y:S04]  /*6150*/  STS.U16 [R41+UR4+0x7200], R45 ;  /* 0x0072002d29007988 */ /* 0x0001e80008000404 */
[----:B------:R0:W-:Y:S04]  /*6160*/  STS.U16 [R41+UR4+0x7400], R46 ;  /* 0x0074002e29007988 */ /* 0x0001e80008000404 */
[----:B------:R0:W-:Y:S04]  /*6170*/  STS.U16 [R41+UR4+0x7600], R47 ;  /* 0x0076002f29007988 */ /* 0x0001e80008000404 */
[----:B------:R-:W-:Y:S04]  /*6180*/  STS.U16 [R41+UR4+0x7800], R40 ;  /* 0x0078002829007988 */ /* 0x000fe80008000404 */
[----:B------:R-:W-:Y:S04]  /*6190*/  STS.U16 [R41+UR4+0x7a00], R44 ;  /* 0x007a002c29007988 */ /* 0x000fe80008000404 */
[----:B------:R-:W-:Y:S01]  /*61a0*/  STS.U16 [R41+UR4+0x7c00], R43 ;  /* 0x007c002b29007988 */ /* 0x000fe20008000404 */
[----:B0-----:R-:W-:-:S03]  /*61b0*/  IMAD.SHL.U32 R174, R96, 0x40, RZ ;  /* 0x0000004060ae7824 */ /* 0x001fc600078e00ff */
[----:B------:R-:W-:Y:S01]  /*61c0*/  STS.U16 [R41+UR4+0x7e00], R42 ;  /* 0x007e002a29007988 */ /* 0x000fe20008000404 */
[----:B------:R-:W-:-:S03]  /*61d0*/  IMAD.SHL.U32 R45, R96, 0x8, RZ ;  /* 0x00000008602d7824 */ /* 0x000fc600078e00ff */
[----:B------:R-:W-:Y:S01]  /*61e0*/  STS.U16 [R41+UR4+0x6200], R102 ;  /* 0x0062006629007988 */ /* 0x000fe20008000404 */
[----:B------:R-:W-:Y:S01]  /*61f0*/  LOP3.LUT R174, R174, 0x1c0, RZ, 0xc0, !PT ;  /* 0x000001c0aeae7812 */ /* 0x000fe200078ec0ff */
[----:B------:R-:W-:Y:S01]  /*6200*/  IMAD.SHL.U32 R46, R96, 0x2, RZ ;  /* 0x00000002602e7824 */ /* 0x000fe200078e00ff */
[----:B------:R-:W-:Y:S02]  /*6210*/  UMOV UR6, 0x400 ;  /* 0x0000040000067882 */ /* 0x000fe40000000000 */
[----:B------:R-:W-:Y:S01]  /*6220*/  LOP3.LUT R47, R174, 0x30, R45, 0xf8, !PT ;  /* 0x00000030ae2f7812 */ /* 0x000fe200078ef82d */
[----:B-1----:R-:W-:Y:S01]  /*6230*/  ULEA UR6, UR7, UR6, 0x18 ;  /* 0x0000000607067291 */ /* 0x002fe2000f8ec0ff */
[--C-:B------:R-:W-:Y:S01]  /*6240*/  LOP3.LUT R45, R45, 0x30, R46.reuse, 0x48, !PT ;  /* 0x000000302d2d7812 */ /* 0x100fe200078e482e */
[C---:B------:R-:W-:Y:S01]  /*6250*/  IMAD.SHL.U32 R104, R96.reuse, 0x20, RZ ;  /* 0x0000002060687824 */ /* 0x040fe200078e00ff */
[----:B------:R-:W-:Y:S02]  /*6260*/  LOP3.LUT R47, R47, 0x10, R46, 0x78, !PT ;  /* 0x000000102f2f7812 */ /* 0x000fe400078e782e */
[----:B------:R-:W-:-:S02]  /*6270*/  LOP3.LUT R46, R96, 0xe0, RZ, 0xc0, !PT ;  /* 0x000000e0602e7812 */ /* 0x000fc400078ec0ff */
[----:B------:R-:W-:Y:S02]  /*6280*/  LOP3.LUT R104, R47, 0x200, R104, 0xf8, !PT ;  /* 0x000002002f687812 */ /* 0x000fe400078ef868 */
[----:B------:R-:W-:Y:S02]  /*6290*/  LEA R46, R46, UR6, 0x4 ;  /* 0x000000062e2e7c11 */ /* 0x000fe4000f8e20ff */
[----:B------:R-:W-:Y:S02]  /*62a0*/  LOP3.LUT R108, R104, 0x20, RZ, 0x3c, !PT ;  /* 0x00000020686c7812 */ /* 0x000fe400078e3cff */
[----:B------:R-:W-:Y:S01]  /*62b0*/  IADD3 R174, PT, PT, R174, R46, R45 ;  /* 0x0000002eaeae7210 */ /* 0x000fe20007ffe02d */
[----:B------:R-:W-:Y:S04]  /*62c0*/  STS.U16 [R41+UR4+0x6400], R105 ;  /* 0x0064006929007988 */ /* 0x000fe80008000404 */
[----:B------:R-:W-:Y:S04]  /*62d0*/  STS.U16 [R41+UR4+0x6600], R103 ;  /* 0x0066006729007988 */ /* 0x000fe80008000404 */
[----:B--2---:R-:W-:Y:S04]  /*62e0*/  STS.U16 [R41+UR4+0x6800], R98 ;  /* 0x0068006229007988 */ /* 0x004fe80008000404 */
[----:B---3--:R-:W-:Y:S04]  /*62f0*/  STS.U16 [R41+UR4+0x6a00], R99 ;  /* 0x006a006329007988 */ /* 0x008fe80008000404 */
[----:B----4-:R-:W-:Y:S04]  /*6300*/  STS.U16 [R41+UR4+0x6c00], R100 ;  /* 0x006c006429007988 */ /* 0x010fe80008000404 */
[----:B-----5:R-:W-:Y:S04]  /*6310*/  STS.U16 [R41+UR4+0x6e00], R101 ;  /* 0x006e006529007988 */ /* 0x020fe80008000404 */
[----:B------:R-:W-:Y:S01]  /*6320*/  STS.U16 [R41+UR4+0x7000], R106 ;  /* 0x0070006a29007988 */ /* 0x000fe20008000404 */
[----:B------:R-:W-:Y:S06]  /*6330*/  BAR.SYNC.DEFER_BLOCKING 0x0 ;  /* 0x0000000000007b1d */ /* 0x000fec0000010000 */
[----:B------:R-:W-:Y:S04]  /*6340*/  LDSM.16.MT88.4 R100, [R104+UR6+0x8000] ;  /* 0x008000066864783b */ /* 0x000fe80008004200 */
[----:B------:R-:W-:Y:S04]  /*6350*/  LDSM.16.MT88.4 R96, [R108+UR6+0x8000] ;  /* 0x008000066c60783b */ /* 0x000fe80008004200 */
[----:B------:R-:W0:Y:S04]  /*6360*/  LDSM.16.M88.4 R40, [R174+0x1000] ;  /* 0x00100000ae28783b */ /* 0x000e280000000200 */
[----:B------:R-:W1:Y:S04]  /*6370*/  LDSM.16.MT88.4 R104, [R104+UR6+0x8400] ;  /* 0x008400066868783b */ /* 0x000e680008004200 */
[----:B------:R-:W2:Y:S04]  /*6380*/  LDSM.16.MT88.4 R108, [R108+UR6+0x8400] ;  /* 0x008400066c6c783b */ /* 0x000ea80008004200 */
[----:B------:R-:W-:Y:S01]  /*6390*/  LDSM.16.M88.4 R44, [R174] ;  /* 0x00000000ae2c783b */ /* 0x000fe20000000200 */
[-C--:B0-----:R-:W-:Y:S08]  /*63a0*/  HMMA.16816.F32.BF16 R116, R100, R40.reuse, R116 ;  /* 0x000000286474723c */ /* 0x081ff00000041874 */
[----:B------:R-:W-:-:S12]  /*63b0*/  HMMA.16816.F32.BF16 R124, R96, R40, R124 ;  /* 0x00000028607c723c */ /* 0x000fd8000004187c */
[-C--:B-1----:R-:W-:Y:S08]  /*63c0*/  HMMA.16816.F32.BF16 R116, R104, R42.reuse, R116 ;  /* 0x0000002a6874723c */ /* 0x082ff00000041874 */
[----:B--2---:R-:W-:Y:S01]  /*63d0*/  HMMA.16816.F32.BF16 R124, R108, R42, R124 ;  /* 0x0000002a6c7c723c */ /* 0x004fe2000004187c */
[----:B------:R-:W0:Y:S07]  /*63e0*/  LDSM.16.M88.4 R40, [R174+0x2000] ;  /* 0x00200000ae28783b */ /* 0x000e2e0000000200 */
[-C--:B0-----:R-:W-:Y:S08]  /*63f0*/  HMMA.16816.F32.BF16 R72, R100, R40.reuse, R72 ;  /* 0x000000286448723c */ /* 0x081ff00000041848 */
[----:B------:R-:W-:-:S12]  /*6400*/  HMMA.16816.F32.BF16 R48, R96, R40, R48 ;  /* 0x000000286030723c */ /* 0x000fd80000041830 */
[-C--:B------:R-:W-:Y:S08]  /*6410*/  HMMA.16816.F32.BF16 R72, R104, R42.reuse, R72 ;  /* 0x0000002a6848723c */ /* 0x080ff00000041848 */
[----:B------:R-:W-:Y:S01]  /*6420*/  HMMA.16816.F32.BF16 R48, R108, R42, R48 ;  /* 0x0000002a6c30723c */ /* 0x000fe20000041830 */
        /* <DEDUP_REMOVED lines=22> */
[----:B------:R-:W-:Y:S01]  /*6590*/  HMMA.16816.F32.BF16 R68, R96, R40, R68 ;  /* 0x000000286044723c */ /* 0x000fe20000041844 */
[----:B------:R-:W-:-:S02]  /*65a0*/  IMAD.MOV.U32 R40, RZ, RZ, R160 ;  /* 0x000000ffff287224 */ /* 0x000fc400078e00a0 */
[----:B------:R-:W-:Y:S02]  /*65b0*/  IMAD.MOV.U32 R41, RZ, RZ, R155 ;  /* 0x000000ffff297224 */ /* 0x000fe400078e009b */
[----:B------:R-:W-:-:S07]  /*65c0*/  IMAD.WIDE R40, R162, 0x2, R40 ;  /* 0x00000002a2287825 */ /* 0x000fce00078e0228 */
[-C--:B------:R-:W-:Y:S08]  /*65d0*/  HMMA.16816.F32.BF16 R92, R104, R42.reuse, R92 ;  /* 0x0000002a685c723c */ /* 0x080ff0000004185c */
[----:B------:R-:W-:Y:S01]  /*65e0*/  HMMA.16816.F32.BF16 R68, R108, R42, R68 ;  /* 0x0000002a6c44723c */ /* 0x000fe20000041844 */
[----:B------:R-:W-:Y:S02]  /*65f0*/  IMAD.MOV.U32 R42, RZ, RZ, R159 ;  /* 0x000000ffff2a7224 */ /* 0x000fe400078e009f */
[----:B------:R-:W-:-:S02]  /*6600*/  IMAD.MOV.U32 R43, RZ, RZ, R153 ;  /* 0x000000ffff2b7224 */ /* 0x000fc400078e0099 */
[----:B------:R-:W-:-:S04]  /*6610*/  IMAD.WIDE R42, R162, 0x2, R42 ;  /* 0x00000002a22a7825 */ /* 0x000fc800078e022a */
[----:B------:R-:W-:Y:S02]  /*6620*/  IMAD.MOV.U32 R160, RZ, RZ, R40 ;  /* 0x000000ffffa07224 */ /* 0x000fe400078e0028 */
[----:B------:R-:W-:Y:S02]  /*6630*/  IMAD.MOV.U32 R155, RZ, RZ, R41 ;  /* 0x000000ffff9b7224 */ /* 0x000fe400078e0029 */
[----:B------:R-:W-:Y:S02]  /*6640*/  IMAD.MOV.U32 R159, RZ, RZ, R42 ;  /* 0x000000ffff9f7224 */ /* 0x000fe400078e002a */
[----:B------:R-:W-:Y:S02]  /*6650*/  IMAD.MOV.U32 R153, RZ, RZ, R43 ;  /* 0x000000ffff997224 */ /* 0x000fe400078e002b */
[----:B------:R-:W-:Y:S02]  /*6660*/  IMAD.MOV.U32 R40, RZ, RZ, R158 ;  /* 0x000000ffff287224 */ /* 0x000fe400078e009e */
[----:B------:R-:W-:-:S02]  /*6670*/  IMAD.MOV.U32 R41, RZ, RZ, R151 ;  /* 0x000000ffff297224 */ /* 0x000fc400078e0097 */
[----:B------:R-:W-:Y:S02]  /*6680*/  IMAD.MOV.U32 R42, RZ, RZ, R157 ;  /* 0x000000ffff2a7224 */ /* 0x000fe400078e009d */
[----:B------:R-:W-:Y:S02]  /*6690*/  IMAD.MOV.U32 R43, RZ, RZ, R150 ;  /* 0x000000ffff2b7224 */ /* 0x000fe400078e0096 */
[----:B------:R-:W-:-:S04]  /*66a0*/  IMAD.WIDE R40, R162, 0x2, R40 ;  /* 0x00000002a2287825 */ /* 0x000fc800078e0228 */
        /* <DEDUP_REMOVED lines=259> */
[C---:B------:R-:W-:Y:S01]  /*76e0*/  IMAD.WIDE R42, R162.reuse, 0x2, R42 ;  /* 0x00000002a22a7825 */ /* 0x040fe200078e022a */
[----:B------:R-:W-:Y:S03]  /*76f0*/  HMMA.16816.F32.BF16 R112, R100, R44, R112 ;  /* 0x0000002c6470723c */ /* 0x000fe60000041870 */
[----:B------:R-:W-:-:S05]  /*7700*/  IMAD.WIDE R40, R162, 0x2, R40 ;  /* 0x00000002a2287825 */ /* 0x000fca00078e0228 */
[----:B------:R-:W-:Y:S01]  /*7710*/  HMMA.16816.F32.BF16 R120, R96, R44, R120 ;  /* 0x0000002c6078723c */ /* 0x000fe20000041878 */
[----:B------:R-:W-:Y:S01]  /*7720*/  IMAD.MOV.U32 R183, RZ, RZ, R42 ;  /* 0x000000ffffb77224 */ /* 0x000fe200078e002a */
[----:B------:R-:W0:Y:S01]  /*7730*/  LDC R45, c[0x0][0x3a8] ;  /* 0x0000ea00ff2d7b82 */ /* 0x000e220000000800 */
        /* <DEDUP_REMOVED lines=18> */
[----:B------:R-:W-:Y:S01]  /*7860*/  IMAD.WIDE R40, R162, 0x2, R40 ;  /* 0x00000002a2287825 */ /* 0x000fe200078e0228 */
[-C--:B------:R-:W-:Y:S03]  /*7870*/  HMMA.16816.F32.BF16 R112, R104, R46.reuse, R112 ;  /* 0x0000002e6870723c */ /* 0x080fe60000041870 */
[----:B------:R-:W-:Y:S02]  /*7880*/  IMAD.MOV.U32 R189, RZ, RZ, R42 ;  /* 0x000000ffffbd7224 */ /* 0x000fe400078e002a */
[----:B------:R-:W-:Y:S02]  /*7890*/  IMAD.MOV.U32 R180, RZ, RZ, R43 ;  /* 0x000000ffffb47224 */ /* 0x000fe400078e002b */
[----:B------:R-:W-:Y:S01]  /*78a0*/  IMAD.MOV.U32 R221, RZ, RZ, R40 ;  /* 0x000000ffffdd7224 */ /* 0x000fe200078e0028 */
[----:B------:R-:W-:Y:S01]  /*78b0*/  HMMA.16816.F32.BF16 R120, R108, R46, R120 ;  /* 0x0000002e6c78723c */ /* 0x000fe20000041878 */
[----:B------:R-:W-:-:S02]  /*78c0*/  IMAD.MOV.U32 R190, RZ, RZ, R41 ;  /* 0x000000ffffbe7224 */ /* 0x000fc400078e0029 */
[----:B------:R-:W-:Y:S02]  /*78d0*/  IMAD.MOV.U32 R42, RZ, RZ, R191 ;  /* 0x000000ffff2a7224 */ /* 0x000fe400078e00bf */
[----:B------:R-:W-:Y:S02]  /*78e0*/  IMAD.MOV.U32 R43, RZ, RZ, R181 ;  /* 0x000000ffff2b7224 */ /* 0x000fe400078e00b5 */
[----:B------:R-:W-:Y:S02]  /*78f0*/  IMAD.MOV.U32 R40, RZ, RZ, R222 ;  /* 0x000000ffff287224 */ /* 0x000fe400078e00de */
[----:B------:R-:W-:Y:S01]  /*7900*/  IMAD.MOV.U32 R41, RZ, RZ, R192 ;  /* 0x000000ffff297224 */ /* 0x000fe200078e00c0 */
[----:B------:R-:W-:Y:S01]  /*7910*/  UIADD3 UR5, UPT, UPT, UR5, -0x1, URZ ;  /* 0xffffffff05057890 */ /* 0x000fe2000fffe0ff */
[----:B------:R-:W-:-:S04]  /*7920*/  IMAD.WIDE R42, R162, 0x2, R42 ;  /* 0x00000002a22a7825 */ /* 0x000fc800078e022a */
[----:B------:R-:W-:Y:S01]  /*7930*/  IMAD.WIDE R40, R162, 0x2, R40 ;  /* 0x00000002a2287825 */ /* 0x000fe200078e0228 */
[----:B------:R-:W-:-:S03]  /*7940*/  UISETP.NE.U32.AND UP0, UPT, UR5, URZ, UPT ;  /* 0x000000ff0500728c */ /* 0x000fc6000bf05070 */
        /* <DEDUP_REMOVED lines=10> */
[----:B0-----:R-:W-:Y:S02]  /*79f0*/  IMAD.SHL.U32 R45, R45, 0x20, RZ ;  /* 0x000000202d2d7824 */ /* 0x001fe400078e00ff */
[----:B------:R-:W-:Y:S02]  /*7a00*/  IMAD.MOV.U32 R193, RZ, RZ, R42 ;  /* 0x000000ffffc17224 */ /* 0x000fe400078e002a */
[----:B------:R-:W-:Y:S02]  /*7a10*/  IMAD.MOV.U32 R182, RZ, RZ, R43 ;  /* 0x000000ffffb67224 */ /* 0x000fe400078e002b */
[----:B------:R-:W-:Y:S02]  /*7a20*/  IMAD.MOV.U32 R223, RZ, RZ, R40 ;  /* 0x000000ffffdf7224 */ /* 0x000fe400078e0028 */
[----:B------:R-:W-:Y:S02]  /*7a30*/  IMAD.MOV.U32 R194, RZ, RZ, R41 ;  /* 0x000000ffffc27224 */ /* 0x000fe400078e0029 */
[----:B------:R-:W-:Y:S01]  /*7a40*/  IMAD.WIDE R130, R45, 0x2, R130 ;  /* 0x000000022d827825 */ /* 0x000fe200078e0282 */
[----:B------:R-:W-:Y:S01]  /*7a50*/  UIADD3 UR8, UPT, UPT, UR8, -0x20, URZ ;  /* 0xffffffe008087890 */ /* 0x000fe2000fffe0ff */
[----:B------:R-:W-:Y:S11]  /*7a60*/  BRA.U UP0, `(.L_x_2) ;  /* 0xffffffd100307547 */ /* 0x000ff6000b83ffff */
[----:B------:R-:W-:Y:S02]  /*7a70*/  F2FP.BF16.F32.PACK_AB R12, R127, R123 ;  /* 0x0000007b7f0c723e */ /* 0x000fe400000010ff */
[----:B------:R-:W-:Y:S02]  /*7a80*/  F2FP.BF16.F32.PACK_AB R8, R126, R122 ;  /* 0x0000007a7e08723e */ /* 0x000fe400000010ff */
[----:B------:R-:W-:Y:S02]  /*7a90*/  F2FP.BF16.F32.PACK_AB R4, R125, R121 ;  /* 0x000000797d04723e */ /* 0x000fe400000010ff */
[----:B------:R-:W-:Y:S02]  /*7aa0*/  F2FP.BF16.F32.PACK_AB R24, R119, R115 ;  /* 0x000000737718723e */ /* 0x000fe400000010ff */
[----:B------:R-:W-:Y:S02]  /*7ab0*/  F2FP.BF16.F32.PACK_AB R20, R118, R114 ;  /* 0x000000727614723e */ /* 0x000fe400000010ff */
[----:B------:R-:W-:-:S02]  /*7ac0*/  F2FP.BF16.F32.PACK_AB R16, R117, R113 ;  /* 0x000000717510723e */ /* 0x000fc400000010ff */
        /* <DEDUP_REMOVED lines=25> */
[----:B------:R-:W-:-:S07]  /*7c60*/  F2FP.BF16.F32.PACK_AB R112, R116, R112 ;  /* 0x000000707470723e */ /* 0x000fce00000010ff */
.L_x_1:
[----:B------:R-:W2:Y:S01]  /*7c70*/  LDL.LU R0, [R1+0xac] ;  /* 0x0000ac0001007983 */ /* 0x000ea20000300800 */
[----:B------:R-:W1:Y:S01]  /*7c80*/  S2UR UR5, SR_CgaCtaId ;  /* 0x00000000000579c3 */ /* 0x000e620000008800 */
[----:B0-----:R-:W0:Y:S01]  /*7c90*/  S2R R28, SR_TID.X ;  /* 0x00000000001c7919 */ /* 0x001e220000002100 */
[----:B------:R-:W-:Y:S01]  /*7ca0*/  UMOV UR4, 0x400 ;  /* 0x0000040000047882 */ /* 0x000fe20000000000 */
[----:B------:R-:W3:Y:S01]  /*7cb0*/  LDCU.128 UR12, c[0x0][0x390] ;  /* 0x00007200ff0c77ac */ /* 0x000ee20008000c00 */
[----:B------:R-:W4:Y:S04]  /*7cc0*/  LDL.LU R31, [R1+0x94] ;  /* 0x00009400011f7983 */ /* 0x000f280000300800 */
[----:B------:R-:W5:Y:S04]  /*7cd0*/  LDL.LU R30, [R1+0x90] ;  /* 0x00009000011e7983 */ /* 0x000f680000300800 */
[----:B------:R-:W4:Y:S04]  /*7ce0*/  LDL.LU R48, [R1+0xa8] ;  /* 0x0000a80001307983 */ /* 0x000f280000300800 */
[----:B------:R-:W4:Y:S01]  /*7cf0*/  LDL.LU R47, [R1+0xa4] ;  /* 0x0000a400012f7983 */ /* 0x000f220000300800 */
[----:B-1----:R-:W-:Y:S01]  /*7d00*/  ULEA UR4, UR5, UR4, 0x18 ;  /* 0x0000000405047291 */ /* 0x002fe2000f8ec0ff */
[C---:B0-----:R-:W-:Y:S01]  /*7d10*/  IMAD.SHL.U32 R3, R28.reuse, 0x4, RZ ;  /* 0x000000041c037824 */ /* 0x041fe200078e00ff */
[----:B------:R-:W0:Y:S01]  /*7d20*/  LDCU UR5, c[0x0][0x3b4] ;  /* 0x00007680ff0577ac */ /* 0x000e220008000800 */
[----:B------:R-:W-:Y:S01]  /*7d30*/  IMAD.SHL.U32 R29, R28, 0x10, RZ ;  /* 0x000000101c1d7824 */ /* 0x000fe200078e00ff */
[----:B------:R-:W-:Y:S01]  /*7d40*/  BAR.SYNC.DEFER_BLOCKING 0x0 ;  /* 0x0000000000007b1d */ /* 0x000fe20000010000 */
[----:B---3--:R-:W-:-:S04]  /*7d50*/  ISETP.GE.AND P0, PT, R235, UR14, PT ;  /* 0x0000000eeb007c0c */ /* 0x008fc8000bf06270 */
[----:B------:R-:W-:Y:S02]  /*7d60*/  ISETP.LT.AND P6, PT, R161, UR15, !P0 ;  /* 0x0000000fa1007c0c */ /* 0x000fe4000c7c1270 */
[----:B------:R-:W-:Y:S01]  /*7d70*/  ISETP.LT.AND P5, PT, R234, UR15, !P0 ;  /* 0x0000000fea007c0c */ /* 0x000fe2000c7a1270 */
[----:B------:R-:W3:Y:S04]  /*7d80*/  LDL.LU R50, [R1+0xa0] ;  /* 0x0000a00001327983 */ /* 0x000ee80000300800 */
[----:B------:R-:W3:Y:S04]  /*7d90*/  LDL.LU R46, [R1+0x9c] ;  /* 0x00009c00012e7983 */ /* 0x000ee80000300800 */
[----:B------:R-:W3:Y:S04]  /*7da0*/  LDL.LU R52, [R1+0x98] ;  /* 0x0000980001347983 */ /* 0x000ee80000300800 */
[----:B------:R-:W3:Y:S04]  /*7db0*/  LDL.LU R51, [R1+0x8c] ;  /* 0x00008c0001337983 */ /* 0x000ee80000300800 */
[----:B------:R-:W3:Y:S01]  /*7dc0*/  LDL.LU R49, [R1+0x88] ;  /* 0x0000880001317983 */ /* 0x000ee20000300800 */
[----:B--2---:R-:W-:Y:S01]  /*7dd0*/  LOP3.LUT R2, R0, 0x1c60, RZ, 0xc0, !PT ;  /* 0x00001c6000027812 */ /* 0x004fe200078ec0ff */
[----:B------:R-:W-:-:S03]  /*7de0*/  IMAD.SHL.U32 R0, R28, 0x400, RZ ;  /* 0x000004001c007824 */ /* 0x000fc600078e00ff */
[----:B------:R-:W-:Y:S02]  /*7df0*/  LOP3.LUT R3, R2, 0x70, R3, 0x78, !PT ;  /* 0x0000007002037812 */ /* 0x000fe400078e7803 */
[----:B------:R-:W-:-:S04]  /*7e00*/  LOP3.LUT R0, R0, 0x6000, RZ, 0xc0, !PT ;  /* 0x0000600000007812 */ /* 0x000fc800078ec0ff */
[----:B------:R-:W-:-:S05]  /*7e10*/  IADD3 R0, PT, PT, R3, UR4, R0 ;  /* 0x0000000403007c10 */ /* 0x000fca000fffe000 */
[----:B------:R-:W-:Y:S04]  /*7e20*/  STS.128 [R0], R112 ;  /* 0x0000007000007388 */ /* 0x000fe80000000c00 */
[----:B------:R-:W-:Y:S04]  /*7e30*/  STS.128 [R0+0x200], R16 ;  /* 0x0002001000007388 */ /* 0x000fe80000000c00 */
[----:B------:R-:W-:Y:S04]  /*7e40*/  STS.128 [R0+0x80], R20 ;  /* 0x0000801400007388 */ /* 0x000fe80000000c00 */
[----:B------:R-:W-:Y:S04]  /*7e50*/  STS.128 [R0+0x280], R24 ;  /* 0x0002801800007388 */ /* 0x000fe80000000c00 */
[----:B------:R-:W-:Y:S04]  /*7e60*/  STS.128 [R0+0x100], R120 ;  /* 0x0001007800007388 */ /* 0x000fe80000000c00 */
[----:B------:R-:W-:Y:S04]  /*7e70*/  STS.128 [R0+0x300], R4 ;  /* 0x0003000400007388 */ /* 0x000fe80000000c00 */
[----:B------:R-:W-:Y:S04]  /*7e80*/  STS.128 [R0+0x180], R8 ;  /* 0x0001800800007388 */ /* 0x000fe80000000c00 */
[----:B------:R1:W-:Y:S01]  /*7e90*/  STS.128 [R0+0x380], R12 ;  /* 0x0003800c00007388 */ /* 0x0003e20000000c00 */
[----:B------:R-:W-:-:S05]  /*7ea0*/  IMAD.SHL.U32 R2, R28, 0x1000, RZ ;  /* 0x000010001c027824 */ /* 0x000fca00078e00ff */
[----:B------:R-:W-:-:S04]  /*7eb0*/  LOP3.LUT R2, R2, 0x6000, RZ, 0xc0, !PT ;  /* 0x0000600002027812 */ /* 0x000fc800078ec0ff */
[----:B------:R-:W-:Y:S02]  /*7ec0*/  LOP3.LUT R29, R2, 0x3f0, R29, 0xf8, !PT ;  /* 0x000003f0021d7812 */ /* 0x000fe400078ef81d */
[----:B------:R-:W-:-:S04]  /*7ed0*/  SHF.R.U32.HI R2, RZ, 0x1, R28 ;  /* 0x00000001ff027819 */ /* 0x000fc8000001161c */
[----:B------:R-:W-:Y:S01]  /*7ee0*/  LOP3.LUT R44, R29, 0x60, R2, 0x78, !PT ;  /* 0x000000601d2c7812 */ /* 0x000fe200078e7802 */
[----:B------:R-:W-:Y:S08]  /*7ef0*/  BAR.SYNC.DEFER_BLOCKING 0x0 ;  /* 0x0000000000007b1d */ /* 0x000ff00000010000 */
[----:B------:R-:W2:Y:S01]  /*7f00*/  LDC R2, c[0x0][0x3b8] ;  /* 0x0000ee00ff027b82 */ /* 0x000ea20000000800 */
[----:B------:R-:W1:Y:S04]  /*7f10*/  LDS.128 R8, [R44+UR4] ;  /* 0x000000042c087984 */ /* 0x000e680008000c00 */
[----:B------:R-:W1:Y:S04]  /*7f20*/  LDS.128 R12, [R44+UR4+0x400] ;  /* 0x000400042c0c7984 */ /* 0x000e680008000c00 */
[----:B------:R-:W1:Y:S01]  /*7f30*/  LDS.128 R4, [R44+UR4+0x800] ;  /* 0x000800042c047984 */ /* 0x000e620008000c00 */
[----:B0-----:R-:W-:-:S02]  /*7f40*/  IMAD R3, R235, UR5, RZ ;  /* 0x00000005eb037c24 */ /* 0x001fc4000f8e02ff */
[----:B--2---:R-:W-:Y:S01]  /*7f50*/  IMAD R43, R161, R2, RZ ;  /* 0x00000002a12b7224 */ /* 0x004fe200078e02ff */
[----:B------:R-:W0:Y:S02]  /*7f60*/  LDS.128 R16, [R44+UR4+0xc00] ;  /* 0x000c00042c107984 */ /* 0x000e240008000c00 */
[C---:B-1----:R-:W-:Y:S02]  /*7f70*/  LEA R0, P1, R3.reuse, UR12, 0x1 ;  /* 0x0000000c03007c11 */ /* 0x042fe4000f8208ff */
[----:B------:R-:W1:Y:S02]  /*7f80*/  LDS.128 R20, [R44+UR4+0x1000] ;  /* 0x001000042c147984 */ /* 0x000e640008000c00 */
[----:B------:R-:W-:Y:S02]  /*7f90*/  LEA.HI.X.SX32 R3, R3, UR13, 0x1, P1 ;  /* 0x0000000d03037c11 */ /* 0x000fe400088f0eff */
[----:B------:R-:W-:Y:S01]  /*7fa0*/  LEA R36, P1, R43, R0, 0x1 ;  /* 0x000000002b247211 */ /* 0x000fe200078208ff */
[-C--:B------:R-:W-:Y:S01]  /*7fb0*/  IMAD R234, R234, R2.reuse, RZ ;  /* 0x00000002eaea7224 */ /* 0x080fe200078e02ff */
[----:B------:R-:W2:Y:S01]  /*7fc0*/  LDS.128 R24, [R44+UR4+0x1400] ;  /* 0x001400042c187984 */ /* 0x000ea20008000c00 */
[----:B------:R-:W-:Y:S01]  /*7fd0*/  IMAD R32, R233, R2, RZ ;  /* 0x00000002e9207224 */ /* 0x000fe200078e02ff */
[----:B------:R-:W-:-:S02]  /*7fe0*/  LEA.HI.X.SX32 R37, R43, R3, 0x1, P1 ;  /* 0x000000032b257211 */ /* 0x000fc400008f0eff */
[----:B------:R-:W-:Y:S02]  /*7ff0*/  ISETP.LT.AND P1, PT, R233, UR15, !P0 ;  /* 0x0000000fe9007c0c */ /* 0x000fe4000c721270 */
[----:B------:R-:W-:-:S04]  /*8000*/  LEA R38, P4, R234, R0, 0x1 ;  /* 0x00000000ea267211 */ /* 0x000fc800078808ff */
[----:B------:R-:W-:Y:S01]  /*8010*/  LEA.HI.X.SX32 R39, R234, R3, 0x1, P4 ;  /* 0x00000003ea277211 */ /* 0x000fe200020f0eff */
[----:B------:R0:W-:Y:S01]  /*8020*/  @P6 STG.E.U16 desc[UR10][R36.64], R8 ;  /* 0x0000000824006986 */ /* 0x0001e2000c10150a */
[----:B------:R-:W-:-:S04]  /*8030*/  LEA R40, P6, R32, R0, 0x1 ;  /* 0x0000000020287211 */ /* 0x000fc800078c08ff */
[----:B------:R-:W-:Y:S01]  /*8040*/  LEA.HI.X.SX32 R41, R32, R3, 0x1, P6 ;  /* 0x0000000320297211 */ /* 0x000fe200030f0eff */
[----:B------:R0:W-:Y:S04]  /*8050*/  @P5 STG.E.U16 desc[UR10][R38.64], R12 ;  /* 0x0000000c26005986 */ /* 0x0001e8000c10150a */
[----:B------:R0:W-:Y:S01]  /*8060*/  @P1 STG.E.U16 desc[UR10][R40.64], R4 ;  /* 0x0000000428001986 */ /* 0x0001e2000c10150a */
[----:B----4-:R-:W-:-:S03]  /*8070*/  ISETP.LT.AND P1, PT, R48, UR15, !P0 ;  /* 0x0000000f30007c0c */ /* 0x010fc6000c721270 */
[----:B------:R-:W4:Y:S01]  /*8080*/  LDL.LU R48, [R1+0x84] ;  /* 0x0000840001307983 */ /* 0x000f220000300800 */
[----:B------:R-:W-:Y:S02]  /*8090*/  ISETP.LT.AND P3, PT, R31, UR15, !P0 ;  /* 0x0000000f1f007c0c */ /* 0x000fe4000c761270 */
[----:B-----5:R-:W-:Y:S01]  /*80a0*/  ISETP.LT.AND P2, PT, R30, UR15, !P0 ;  /* 0x0000000f1e007c0c */ /* 0x020fe2000c741270 */
[----:B------:R-:W-:Y:S01]  /*80b0*/  LDS.128 R32, [R44+UR4+0x1c00] ;  /* 0x001c00042c207984 */ /* 0x000fe20008000c00 */
[C---:B------:R-:W-:Y:S01]  /*80c0*/  ISETP.LT.AND P4, PT, R232.reuse, UR15, !P0 ;  /* 0x0000000fe8007c0c */ /* 0x040fe2000c781270 */
[----:B------:R-:W-:Y:S02]  /*80d0*/  IMAD R232, R232, R2, RZ ;  /* 0x00000002e8e87224 */ /* 0x000fe400078e02ff */
[----:B------:R-:W5:Y:S01]  /*80e0*/  LDS.128 R28, [R44+UR4+0x1800] ;  /* 0x001800042c1c7984 */ /* 0x000f620008000c00 */
[----:B------:R-:W-:Y:S02]  /*80f0*/  IMAD R45, R2, 0x20, R43 ;  /* 0x00000020022d7824 */ /* 0x000fe400078e022b */
[----:B------:R-:W-:-:S04]  /*8100*/  LEA R42, P6, R232, R0, 0x1 ;  /* 0x00000000e82a7211 */ /* 0x000fc800078c08ff */
[-C--:B------:R-:W-:Y:S02]  /*8110*/  LEA.HI.X.SX32 R43, R232, R3.reuse, 0x1, P6 ;  /* 0x00000003e82b7211 */ /* 0x080fe400030f0eff */
[----:B------:R-:W-:Y:S01]  /*8120*/  ISETP.LT.AND P6, PT, R47, UR15, !P0 ;  /* 0x0000000f2f007c0c */ /* 0x000fe2000c7c1270 */
[C---:B------:R-:W-:Y:S01]  /*8130*/  IMAD R47, R2.reuse, 0x8, R45 ;  /* 0x00000008022f7824 */ /* 0x040fe200078e022d */
[CC--:B0-----:R-:W-:Y:S01]  /*8140*/  LEA R36, P5, R45.reuse, R0.reuse, 0x1 ;  /* 0x000000002d247211 */ /* 0x0c1fe200078a08ff */
[----:B------:R0:W-:Y:S03]  /*8150*/  @P4 STG.E.U16 desc[UR10][R42.64], R16 ;  /* 0x000000102a004986 */ /* 0x0001e6000c10150a */
[----:B------:R-:W-:Y:S01]  /*8160*/  LEA.HI.X.SX32 R37, R45, R3, 0x1, P5 ;  /* 0x000000032d257211 */ /* 0x000fe200028f0eff */
[----:B------:R-:W-:Y:S01]  /*8170*/  IMAD R45, R2, 0x8, R47 ;  /* 0x00000008022d7824 */ /* 0x000fe200078e022f */
[----:B------:R-:W-:-:S04]  /*8180*/  LEA R38, P4, R47, R0, 0x1 ;  /* 0x000000002f267211 */ /* 0x000fc800078808ff */
[-C--:B------:R-:W-:Y:S01]  /*8190*/  LEA.HI.X.SX32 R39, R47, R3.reuse, 0x1, P4 ;  /* 0x000000032f277211 */ /* 0x080fe200020f0eff */
[----:B------:R-:W-:Y:S01]  /*81a0*/  IMAD R47, R2, 0x8, R45 ;  /* 0x00000008022f7824 */ /* 0x000fe200078e022d */
[CC--:B------:R-:W-:Y:S01]  /*81b0*/  LEA R40, P4, R45.reuse, R0.reuse, 0x1 ;  /* 0x000000002d287211 */ /* 0x0c0fe200078808ff */
[----:B-1----:R1:W-:Y:S01]  /*81c0*/  @P3 STG.E.U16 desc[UR10][R36.64], R20 ;  /* 0x0000001424003986 */ /* 0x0023e2000c10150a */
[----:B---3--:R-:W-:Y:S02]  /*81d0*/  ISETP.LT.AND P5, PT, R50, UR15, !P0 ;  /* 0x0000000f32007c0c */ /* 0x008fe4000c7a1270 */
[----:B------:R-:W-:Y:S01]  /*81e0*/  LEA.HI.X.SX32 R41, R45, R3, 0x1, P4 ;  /* 0x000000032d297211 */ /* 0x000fe200020f0eff */
[----:B------:R-:W-:Y:S01]  /*81f0*/  IMAD R45, R2, 0x8, R47 ;  /* 0x00000008022d7824 */ /* 0x000fe200078e022f */
[----:B------:R-:W-:Y:S01]  /*8200*/  ISETP.LT.AND P3, PT, R46, UR15, !P0 ;  /* 0x0000000f2e007c0c */ /* 0x000fe2000c761270 */
[----:B------:R-:W3:Y:S01]  /*8210*/  LDL.LU R50, [R1+0x80] ;  /* 0x0000800001327983 */ /* 0x000ee20000300800 */
[----:B0-----:R-:W-:-:S03]  /*8220*/  LEA R42, P4, R47, R0, 0x1 ;  /* 0x000000002f2a7211 */ /* 0x001fc600078808ff */
[----:B------:R-:W3:Y:S04]  /*8230*/  LDL.LU R46, [R1+0x7c] ;  /* 0x00007c00012e7983 */ /* 0x000ee80000300800 */
[----:B--2---:R0:W-:Y:S01]  /*8240*/  @P2 STG.E.U16 desc[UR10][R38.64], R24 ;  /* 0x0000001826002986 */ /* 0x0041e2000c10150a */
[----:B-1----:R-:W-:-:S03]  /*8250*/  LEA R36, P2, R45, R0, 0x1 ;  /* 0x000000002d247211 */ /* 0x002fc600078408ff */
[----:B------:R-:W2:Y:S01]  /*8260*/  LDL.LU R44, [R1+0x78] ;  /* 0x00007800012c7983 */ /* 0x000ea20000300800 */
[-C--:B------:R-:W-:Y:S02]  /*8270*/  LEA.HI.X.SX32 R43, R47, R3.reuse, 0x1, P4 ;  /* 0x000000032f2b7211 */ /* 0x080fe400020f0eff */
[----:B------:R-:W-:Y:S02]  /*8280*/  LEA.HI.X.SX32 R37, R45, R3, 0x1, P2 ;  /* 0x000000032d257211 */ /* 0x000fe400010f0eff */
[----:B------:R-:W-:Y:S01]  /*8290*/  PRMT R8, R8, 0x7632, R8 ;  /* 0x0000763208087816 */ /* 0x000fe20000000008 */
[----:B-----5:R1:W-:Y:S01]  /*82a0*/  @P1 STG.E.U16 desc[UR10][R40.64], R28 ;  /* 0x0000001c28001986 */ /* 0x0203e2000c10150a */
[----:B------:R-:W-:-:S03]  /*82b0*/  ISETP.LT.AND P2, PT, R49, UR15, !P0 ;  /* 0x0000000f31007c0c */ /* 0x000fc6000c741270 */
[----:B------:R-:W-:Y:S01]  /*82c0*/  @P6 STG.E.U16 desc[UR10][R42.64], R32 ;  /* 0x000000202a006986 */ /* 0x000fe2000c10150a */
[----:B------:R-:W-:-:S03]  /*82d0*/  PRMT R20, R4, 0x7632, R20 ;  /* 0x0000763204147816 */ /* 0x000fc60000000014 */
[----:B------:R5:W-:Y:S04]  /*82e0*/  @P5 STG.E.U16 desc[UR10][R36.64], R8 ;  /* 0x0000000824005986 */ /* 0x000be8000c10150a */
[----:B------:R-:W2:Y:S01]  /*82f0*/  LDL.LU R49, [R1+0x74] ;  /* 0x0000740001317983 */ /* 0x000ea20000300800 */
[----:B----4-:R-:W-:-:S03]  /*8300*/  ISETP.LT.AND P5, PT, R48, UR15, !P0 ;  /* 0x0000000f30007c0c */ /* 0x010fc6000c7a1270 */
[----:B------:R-:W4:Y:S04]  /*8310*/  LDL.LU R48, [R1+0x70] ;  /* 0x0000700001307983 */ /* 0x000f280000300800 */
[----:B------:R-:W4:Y:S01]  /*8320*/  LDL.LU R4, [R1+0x6c] ;  /* 0x00006c0001047983 */ /* 0x000f220000300800 */
[----:B------:R-:W-:-:S04]  /*8330*/  IMAD R45, R2, 0x8, R45 ;  /* 0x00000008022d7824 */ /* 0x000fc800078e022d */
[----:B------:R-:W-:Y:S01]  /*8340*/  IMAD R47, R2, 0x8, R45 ;  /* 0x00000008022f7824 */ /* 0x000fe200078e022d */
[CC--:B0-----:R-:W-:Y:S02]  /*8350*/  LEA R38, P6, R45.reuse, R0.reuse, 0x1 ;  /* 0x000000002d267211 */ /* 0x0c1fe400078c08ff */
[----:B------:R-:W-:Y:S02]  /*8360*/  ISETP.LT.AND P1, PT, R52, UR15, !P0 ;  /* 0x0000000f34007c0c */ /* 0x000fe4000c721270 */
[-C--:B------:R-:W-:Y:S01]  /*8370*/  LEA.HI.X.SX32 R39, R45, R3.reuse, 0x1, P6 ;  /* 0x000000032d277211 */ /* 0x080fe200030f0eff */
[C---:B------:R-:W-:Y:S01]  /*8380*/  IMAD R45, R2.reuse, 0x8, R47 ;  /* 0x00000008022d7824 */ /* 0x040fe200078e022f */
[----:B-1----:R-:W-:Y:S02]  /*8390*/  LEA R40, P6, R47, R0, 0x1 ;  /* 0x000000002f287211 */ /* 0x002fe400078c08ff */
[----:B------:R-:W-:Y:S01]  /*83a0*/  ISETP.LT.AND P4, PT, R51, UR15, !P0 ;  /* 0x0000000f33007c0c */ /* 0x000fe2000c781270 */
[----:B-----5:R-:W-:Y:S01]  /*83b0*/  IMAD R37, R2, 0x8, R45 ;  /* 0x0000000802257824 */ /* 0x020fe200078e022d */
[----:B------:R-:W-:-:S02]  /*83c0*/  LEA.HI.X.SX32 R41, R47, R3, 0x1, P6 ;  /* 0x000000032f297211 */ /* 0x000fc400030f0eff */
[CC--:B------:R-:W-:Y:S02]  /*83d0*/  LEA R42, P6, R45.reuse, R0.reuse, 0x1 ;  /* 0x000000002d2a7211 */ /* 0x0c0fe400078c08ff */
[----:B------:R-:W-:Y:S02]  /*83e0*/  PRMT R12, R12, 0x7632, R12 ;  /* 0x000076320c0c7816 */ /* 0x000fe4000000000c */
[-C--:B------:R-:W-:Y:S01]  /*83f0*/  LEA.HI.X.SX32 R43, R45, R3.reuse, 0x1, P6 ;  /* 0x000000032d2b7211 */ /* 0x080fe200030f0eff */
[----:B------:R-:W-:Y:S01]  /*8400*/  IMAD R45, R2, 0x8, R37 ;  /* 0x00000008022d7824 */ /* 0x000fe200078e0225 */
[C---:B------:R-:W-:Y:S01]  /*8410*/  LEA R36, P6, R37.reuse, R0, 0x1 ;  /* 0x0000000025247211 */ /* 0x040fe200078c08ff */
[----:B------:R0:W-:Y:S01]  /*8420*/  @P3 STG.E.U16 desc[UR10][R38.64], R12 ;  /* 0x0000000c26003986 */ /* 0x0001e2000c10150a */
[----:B------:R-:W-:Y:S02]  /*8430*/  PRMT R16, R16, 0x7632, R16 ;  /* 0x0000763210107816 */ /* 0x000fe40000000010 */
[----:B------:R-:W-:Y:S01]  /*8440*/  LEA.HI.X.SX32 R37, R37, R3, 0x1, P6 ;  /* 0x0000000325257211 */ /* 0x000fe200030f0eff */
[----:B------:R1:W-:Y:S01]  /*8450*/  @P1 STG.E.U16 desc[UR10][R40.64], R20 ;  /* 0x0000001428001986 */ /* 0x0003e2000c10150a */
[----:B---3--:R-:W-:-:S03]  /*8460*/  ISETP.LT.AND P3, PT, R50, UR15, !P0 ;  /* 0x0000000f32007c0c */ /* 0x008fc6000c761270 */
[----:B------:R3:W-:Y:S01]  /*8470*/  @P4 STG.E.U16 desc[UR10][R42.64], R16 ;  /* 0x000000102a004986 */ /* 0x0007e2000c10150a */
[----:B------:R-:W-:Y:S02]  /*8480*/  ISETP.LT.AND P1, PT, R46, UR15, !P0 ;  /* 0x0000000f2e007c0c */ /* 0x000fe4000c721270 */
[CC--:B0-----:R-:W-:Y:S01]  /*8490*/  LEA R38, P6, R45.reuse, R0.reuse, 0x1 ;  /* 0x000000002d267211 */ /* 0x0c1fe200078c08ff */
[----:B------:R-:W5:Y:S01]  /*84a0*/  LDL.LU R46, [R1+0x68] ;  /* 0x00006800012e7983 */ /* 0x000f620000300800 */
[----:B-1----:R-:W-:Y:S02]  /*84b0*/  IMAD R41, R2, 0x8, R45 ;  /* 0x0000000802297824 */ /* 0x002fe400078e022d */
[----:B------:R-:W-:Y:S02]  /*84c0*/  LEA.HI.X.SX32 R39, R45, R3, 0x1, P6 ;  /* 0x000000032d277211 */ /* 0x000fe400030f0eff */
[----:B--2---:R-:W-:Y:S02]  /*84d0*/  ISETP.LT.AND P4, PT, R44, UR15, !P0 ;  /* 0x0000000f2c007c0c */ /* 0x004fe4000c781270 */
[----:B------:R-:W2:Y:S01]  /*84e0*/  LDL.LU R44, [R1+0x64] ;  /* 0x00006400012c7983 */ /* 0x000ea20000300800 */
[----:B------:R-:W-:-:S03]  /*84f0*/  LEA R40, P6, R41, R0, 0x1 ;  /* 0x0000000029287211 */ /* 0x000fc600078c08ff */
[----:B------:R-:W2:Y:S01]  /*8500*/  LDL.LU R8, [R1+0x60] ;  /* 0x0000600001087983 */ /* 0x000ea20000300800 */
[----:B------:R-:W-:Y:S01]  /*8510*/  PRMT R20, R20, 0x7632, R20 ;  /* 0x0000763214147816 */ /* 0x000fe20000000014 */
[----:B---3--:R-:W-:Y:S01]  /*8520*/  IMAD R43, R2, 0x8, R41 ;  /* 0x00000008022b7824 */ /* 0x008fe200078e0229 */
[----:B------:R-:W-:Y:S01]  /*8530*/  PRMT R24, R24, 0x7632, R24 ;  /* 0x0000763218187816 */ /* 0x000fe20000000018 */
[----:B------:R-:W3:Y:S01]  /*8540*/  LDL.LU R12, [R1+0x5c] ;  /* 0x00005c00010c7983 */ /* 0x000ee20000300800 */
[----:B------:R-:W-:Y:S02]  /*8550*/  LEA.HI.X.SX32 R41, R41, R3, 0x1, P6 ;  /* 0x0000000329297211 */ /* 0x000fe400030f0eff */
[----:B------:R-:W-:Y:S01]  /*8560*/  PRMT R28, R28, 0x7632, R28 ;  /* 0x000076321c1c7816 */ /* 0x000fe2000000001c */
[----:B------:R-:W-:Y:S04]  /*8570*/  @P2 STG.E.U16 desc[UR10][R36.64], R20 ;  /* 0x0000001424002986 */ /* 0x000fe8000c10150a */
[----:B------:R-:W-:Y:S04]  /*8580*/  @P5 STG.E.U16 desc[UR10][R38.64], R24 ;  /* 0x0000001826005986 */ /* 0x000fe8000c10150a */
[----:B------:R-:W-:Y:S04]  /*8590*/  @P3 STG.E.U16 desc[UR10][R40.64], R28 ;  /* 0x0000001c28003986 */ /* 0x000fe8000c10150a */
[----:B------:R-:W3:Y:S01]  /*85a0*/  LDL.LU R16, [R1+0x58] ;  /* 0x0000580001107983 */ /* 0x000ee20000300800 */
[----:B------:R-:W-:Y:S01]  /*85b0*/  LEA R42, P6, R43, R0, 0x1 ;  /* 0x000000002b2a7211 */ /* 0x000fe200078c08ff */
[----:B------:R-:W-:Y:S01]  /*85c0*/  IMAD R45, R2, 0x8, R43 ;  /* 0x00000008022d7824 */ /* 0x000fe200078e022b */
[----:B------:R-:W-:-:S02]  /*85d0*/  PRMT R32, R32, 0x7632, R32 ;  /* 0x0000763220207816 */ /* 0x000fc40000000020 */
[----:B------:R-:W-:-:S05]  /*85e0*/  LEA.HI.X.SX32 R43, R43, R3, 0x1, P6 ;  /* 0x000000032b2b7211 */ /* 0x000fca00030f0eff */
[----:B------:R0:W-:Y:S01]  /*85f0*/  @P1 STG.E.U16 desc[UR10][R42.64], R32 ;  /* 0x000000202a001986 */ /* 0x0001e2000c10150a */
[----:B----4-:R-:W-:-:S03]  /*8600*/  ISETP.LT.AND P3, PT, R4, UR15, !P0 ;  /* 0x0000000f04007c0c */ /* 0x010fc6000c761270 */
[----:B------:R-:W4:Y:S04]  /*8610*/  LDL.LU R4, [R1+0x54] ;  /* 0x0000540001047983 */ /* 0x000f280000300800 */
[----:B0-----:R-:W4:Y:S04]  /*8620*/  LDL.LU R32, [R1+0x50] ;  /* 0x0000500001207983 */ /* 0x001f280000300800 */
[----:B------:R-:W4:Y:S01]  /*8630*/  LDL.LU R28, [R1+0x4c] ;  /* 0x00004c00011c7983 */ /* 0x000f220000300800 */
[----:B------:R-:W-:Y:S01]  /*8640*/  LEA R36, P6, R45, R0, 0x1 ;  /* 0x000000002d247211 */ /* 0x000fe200078c08ff */
[----:B------:R-:W-:Y:S01]  /*8650*/  IMAD R39, R2, 0x8, R45 ;  /* 0x0000000802277824 */ /* 0x000fe200078e022d */
[----:B------:R-:W-:-:S02]  /*8660*/  ISETP.LT.AND P2, PT, R49, UR15, !P0 ;  /* 0x0000000f31007c0c */ /* 0x000fc4000c741270 */
[-C--:B------:R-:W-:Y:S01]  /*8670*/  LEA.HI.X.SX32 R37, R45, R3.reuse, 0x1, P6 ;  /* 0x000000032d257211 */ /* 0x080fe200030f0eff */
[----:B------:R-:W-:Y:S01]  /*8680*/  IMAD R45, R2, 0x8, R39 ;  /* 0x00000008022d7824 */ /* 0x000fe200078e0227 */
[CC--:B------:R-:W-:Y:S02]  /*8690*/  LEA R38, P6, R39.reuse, R0.reuse, 0x1 ;  /* 0x0000000027267211 */ /* 0x0c0fe400078c08ff */
[----:B------:R-:W-:Y:S01]  /*86a0*/  ISETP.LT.AND P5, PT, R48, UR15, !P0 ;  /* 0x0000000f30007c0c */ /* 0x000fe2000c7a1270 */
[C---:B------:R-:W-:Y:S01]  /*86b0*/  IMAD R47, R2.reuse, 0x8, R45 ;  /* 0x00000008022f7824 */ /* 0x040fe200078e022d */
[-C--:B------:R-:W-:Y:S02]  /*86c0*/  LEA.HI.X.SX32 R39, R39, R3.reuse, 0x1, P6 ;  /* 0x0000000327277211 */ /* 0x080fe400030f0eff */
[CC--:B------:R-:W-:Y:S01]  /*86d0*/  LEA R40, P6, R45.reuse, R0.reuse, 0x1 ;  /* 0x000000002d287211 */ /* 0x0c0fe200078c08ff */
[----:B------:R0:W-:Y:S03]  /*86e0*/  @P4 STG.E.U16 desc[UR10][R36.64], R9 ;  /* 0x0000000924004986 */ /* 0x0001e6000c10150a */
[-C--:B------:R-:W-:Y:S01]  /*86f0*/  LEA.HI.X.SX32 R41, R45, R3.reuse, 0x1, P6 ;  /* 0x000000032d297211 */ /* 0x080fe200030f0eff */
[----:B------:R-:W-:Y:S01]  /*8700*/  IMAD R45, R2, 0x8, R47 ;  /* 0x00000008022d7824 */ /* 0x000fe200078e022f */
[C---:B------:R-:W-:Y:S01]  /*8710*/  LEA R42, P6, R47.reuse, R0, 0x1 ;  /* 0x000000002f2a7211 */ /* 0x040fe200078c08ff */
[----:B------:R1:W-:Y:S03]  /*8720*/  @P2 STG.E.U16 desc[UR10][R38.64], R13 ;  /* 0x0000000d26002986 */ /* 0x0003e6000c10150a */
[----:B------:R-:W-:-:S02]  /*8730*/  LEA.HI.X.SX32 R43, R47, R3, 0x1, P6 ;  /* 0x000000032f2b7211 */ /* 0x000fc400030f0eff */
[----:B-----5:R-:W-:Y:S02]  /*8740*/  ISETP.LT.AND P1, PT, R46, UR15, !P0 ;  /* 0x0000000f2e007c0c */ /* 0x020fe4000c721270 */
[C---:B0-----:R-:W-:Y:S01]  /*8750*/  LEA R36, P6, R45.reuse, R0, 0x1 ;  /* 0x000000002d247211 */ /* 0x041fe200078c08ff */
[----:B------:R0:W-:Y:S01]  /*8760*/  @P5 STG.E.U16 desc[UR10][R40.64], R5 ;  /* 0x0000000528005986 */ /* 0x0001e2000c10150a */
[----:B------:R-:W-:Y:S02]  /*8770*/  IMAD R47, R2, 0x8, R45 ;  /* 0x00000008022f7824 */ /* 0x000fe400078e022d */
[----:B------:R-:W-:Y:S02]  /*8780*/  LEA.HI.X.SX32 R37, R45, R3, 0x1, P6 ;  /* 0x000000032d257211 */ /* 0x000fe400030f0eff */
[----:B--2---:R-:W-:Y:S02]  /*8790*/  ISETP.LT.AND P2, PT, R8, UR15, !P0 ;  /* 0x0000000f08007c0c */ /* 0x004fe4000c741270 */
[----:B------:R-:W2:Y:S01]  /*87a0*/  LDL.LU R8, [R1+0x48] ;  /* 0x0000480001087983 */ /* 0x000ea20000300800 */
[----:B---3--:R-:W-:-:S03]  /*87b0*/  ISETP.LT.AND P5, PT, R12, UR15, !P0 ;  /* 0x0000000f0c007c0c */ /* 0x008fc6000c7a1270 */
[----:B------:R-:W3:Y:S01]  /*87c0*/  LDL.LU R12, [R1+0x44] ;  /* 0x00004400010c7983 */ /* 0x000ee20000300800 */
[----:B------:R-:W-:-:S03]  /*87d0*/  ISETP.LT.AND P4, PT, R44, UR15, !P0 ;  /* 0x0000000f2c007c0c */ /* 0x000fc6000c781270 */
[----:B------:R5:W-:Y:S01]  /*87e0*/  @P3 STG.E.U16 desc[UR10][R42.64], R17 ;  /* 0x000000112a003986 */ /* 0x000be2000c10150a */
[CC--:B-1----:R-:W-:Y:S01]  /*87f0*/  LEA R38, P6, R47.reuse, R0.reuse, 0x1 ;  /* 0x000000002f267211 */ /* 0x0c2fe200078c08ff */
[C---:B------:R-:W-:Y:S02]  /*8800*/  IMAD R45, R2.reuse, 0x8, R47 ;  /* 0x00000008022d7824 */ /* 0x040fe400078e022f */
[----:B------:R1:W-:Y:S01]  /*8810*/  @P1 STG.E.U16 desc[UR10][R36.64], R21 ;  /* 0x0000001524001986 */ /* 0x0003e2000c10150a */
[-C--:B------:R-:W-:Y:S01]  /*8820*/  LEA.HI.X.SX32 R39, R47, R3.reuse, 0x1, P6 ;  /* 0x000000032f277211 */ /* 0x080fe200030f0eff */
[----:B------:R-:W-:Y:S01]  /*8830*/  IMAD R47, R2, 0x8, R45 ;  /* 0x00000008022f7824 */ /* 0x000fe200078e022d */
[CC--:B0-----:R-:W-:Y:S02]  /*8840*/  LEA R40, P6, R45.reuse, R0.reuse, 0x1 ;  /* 0x000000002d287211 */ /* 0x0c1fe400078c08ff */
[----:B------:R-:W-:Y:S02]  /*8850*/  ISETP.LT.AND P3, PT, R16, UR15, !P0 ;  /* 0x0000000f10007c0c */ /* 0x000fe4000c761270 */
[-C--:B------:R-:W-:Y:S01]  /*8860*/  LEA.HI.X.SX32 R41, R45, R3.reuse, 0x1, P6 ;  /* 0x000000032d297211 */ /* 0x080fe200030f0eff */
[----:B------:R-:W-:Y:S01]  /*8870*/  IMAD R45, R2, 0x8, R47 ;  /* 0x00000008022d7824 */ /* 0x000fe200078e022f */
[CC--:B-----5:R-:W-:Y:S01]  /*8880*/  LEA R42, P6, R47.reuse, R0.reuse, 0x1 ;  /* 0x000000002f2a7211 */ /* 0x0e0fe200078c08ff */
[----:B------:R0:W-:Y:S03]  /*8890*/  @P4 STG.E.U16 desc[UR10][R38.64], R25 ;  /* 0x0000001926004986 */ /* 0x0001e6000c10150a */
[----:B------:R-:W-:Y:S01]  /*88a0*/  LEA.HI.X.SX32 R43, R47, R3, 0x1, P6 ;  /* 0x000000032f2b7211 */ /* 0x000fe200030f0eff */
[----:B------:R-:W-:Y:S01]  /*88b0*/  @P2 STG.E.U16 desc[UR10][R40.64], R29 ;  /* 0x0000001d28002986 */ /* 0x000fe2000c10150a */
[----:B-1----:R-:W-:-:S02]  /*88c0*/  LEA R36, P6, R45, R0, 0x1 ;  /* 0x000000002d247211 */ /* 0x002fc400078c08ff */
[----:B------:R-:W-:Y:S02]  /*88d0*/  PRMT R5, R9, 0x7632, R5 ;  /* 0x0000763209057816 */ /* 0x000fe40000000005 */
[----:B------:R-:W-:Y:S01]  /*88e0*/  LEA.HI.X.SX32 R37, R45, R3, 0x1, P6 ;  /* 0x000000032d257211 */ /* 0x000fe200030f0eff */
[----:B------:R-:W-:Y:S04]  /*88f0*/  @P5 STG.E.U16 desc[UR10][R42.64], R33 ;  /* 0x000000212a005986 */ /* 0x000fe8000c10150a */
[----:B------:R1:W-:Y:S01]  /*8900*/  @P3 STG.E.U16 desc[UR10][R36.64], R5 ;  /* 0x0000000524003986 */ /* 0x0003e2000c10150a */
[----:B----4-:R-:W-:-:S03]  /*8910*/  ISETP.LT.AND P1, PT, R4, UR15, !P0 ;  /* 0x0000000f04007c0c */ /* 0x010fc6000c721270 */
[----:B------:R-:W4:Y:S04]  /*8920*/  LDL.LU R4, [R1+0x40] ;  /* 0x0000400001047983 */ /* 0x000f280000300800 */
[----:B------:R-:W5:Y:S01]  /*8930*/  LDL.LU R16, [R1+0x3c] ;  /* 0x00003c0001107983 */ /* 0x000f620000300800 */
[----:B------:R-:W-:-:S03]  /*8940*/  ISETP.LT.AND P2, PT, R28, UR15, !P0 ;  /* 0x0000000f1c007c0c */ /* 0x000fc6000c741270 */
[----:B0-----:R-:W5:Y:S04]  /*8950*/  LDL.LU R38, [R1+0x38] ;  /* 0x0000380001267983 */ /* 0x001f680000300800 */
[----:B------:R-:W5:Y:S04]  /*8960*/  LDL.LU R28, [R1+0x34] ;  /* 0x00003400011c7983 */ /* 0x000f680000300800 */
[----:B-1----:R-:W5:Y:S01]  /*8970*/  LDL.LU R36, [R1+0x30] ;  /* 0x0000300001247983 */ /* 0x002f620000300800 */
[----:B------:R-:W-:Y:S01]  /*8980*/  IMAD R47, R2, 0x8, R45 ;  /* 0x00000008022f7824 */ /* 0x000fe200078e022d */
[----:B------:R-:W-:-:S02]  /*8990*/  PRMT R17, R13, 0x7632, R17 ;  /* 0x000076320d117816 */ /* 0x000fc40000000011 */
[----:B------:R-:W-:Y:S01]  /*89a0*/  ISETP.LT.AND P4, PT, R32, UR15, !P0 ;  /* 0x0000000f20007c0c */ /* 0x000fe2000c781270 */
[C---:B------:R-:W-:Y:S01]  /*89b0*/  IMAD R13, R2.reuse, 0x8, R47 ;  /* 0x00000008020d7824 */ /* 0x040fe200078e022f */
[----:B------:R-:W-:Y:S01]  /*89c0*/  PRMT R20, R5, 0x7632, R20 ;  /* 0x0000763205147816 */ /* 0x000fe20000000014 */
[----:B------:R-:W5:Y:S02]  /*89d0*/  LDL.LU R37, [R1+0x2c] ;  /* 0x00002c0001257983 */ /* 0x000f640000300800 */
[C---:B------:R-:W-:Y:S02]  /*89e0*/  IMAD R39, R2.reuse, 0x8, R13 ;  /* 0x0000000802277824 */ /* 0x040fe400078e020d */
[----:B------:R-:W5:Y:S02]  /*89f0*/  LDL.LU R32, [R1+0x28] ;  /* 0x0000280001207983 */ /* 0x000f640000300800 */
[----:B------:R-:W-:Y:S01]  /*8a00*/  IMAD R41, R2, 0x8, R39 ;  /* 0x0000000802297824 */ /* 0x000fe200078e0227 */
[----:B--2---:R-:W-:-:S02]  /*8a10*/  ISETP.LT.AND P5, PT, R8, UR15, !P0 ;  /* 0x0000000f08007c0c */ /* 0x004fc4000c7a1270 */
[CC--:B------:R-:W-:Y:S02]  /*8a20*/  LEA R8, P6, R47.reuse, R0.reuse, 0x1 ;  /* 0x000000002f087211 */ /* 0x0c0fe400078c08ff */
[----:B---3--:R-:W-:Y:S02]  /*8a30*/  ISETP.LT.AND P3, PT, R12, UR15, !P0 ;  /* 0x0000000f0c007c0c */ /* 0x008fe4000c761270 */
[----:B------:R-:W-:Y:S02]  /*8a40*/  LEA.HI.X.SX32 R9, R47, R3, 0x1, P6 ;  /* 0x000000032f097211 */ /* 0x000fe400030f0eff */
[----:B------:R-:W-:-:S03]  /*8a50*/  LEA R12, P6, R13, R0, 0x1 ;  /* 0x000000000d0c7211 */ /* 0x000fc600078c08ff */
[----:B------:R0:W-:Y:S01]  /*8a60*/  @P1 STG.E.U16 desc[UR10][R8.64], R17 ;  /* 0x0000001108001986 */ /* 0x0001e2000c10150a */
[----:B------:R-:W-:-:S05]  /*8a70*/  LEA.HI.X.SX32 R13, R13, R3, 0x1, P6 ;  /* 0x000000030d0d7211 */ /* 0x000fca00030f0eff */
[----:B------:R1:W-:Y:S01]  /*8a80*/  @P4 STG.E.U16 desc[UR10][R12.64], R20 ;  /* 0x000000140c004986 */ /* 0x0003e2000c10150a */
[----:B------:R-:W-:Y:S02]  /*8a90*/  PRMT R24, R17, 0x7632, R24 ;  /* 0x0000763211187816 */ /* 0x000fe40000000018 */
[----:B------:R-:W-:Y:S01]  /*8aa0*/  PRMT R25, R21, 0x7632, R25 ;  /* 0x0000763215197816 */ /* 0x000fe20000000019 */
[----:B0-----:R-:W-:-:S04]  /*8ab0*/  IMAD R9, R2, 0x8, R41 ;  /* 0x0000000802097824 */ /* 0x001fc800078e0229 */
[----:B-1----:R-:W-:Y:S01]  /*8ac0*/  IMAD R13, R2, 0x8, R9 ;  /* 0x00000008020d7824 */ /* 0x002fe200078e0209 */
[----:B----4-:R-:W-:Y:S02]  /*8ad0*/  ISETP.LT.AND P1, PT, R4, UR15, !P0 ;  /* 0x0000000f04007c0c */ /* 0x010fe4000c721270 */
[CC--:B------:R-:W-:Y:S02]  /*8ae0*/  LEA R4, P6, R39.reuse, R0.reuse, 0x1 ;  /* 0x0000000027047211 */ /* 0x0c0fe400078c08ff */
[----:B-----5:R-:W-:Y:S02]  /*8af0*/  ISETP.LT.AND P4, PT, R16, UR15, !P0 ;  /* 0x0000000f10007c0c */ /* 0x020fe4000c781270 */
[----:B------:R-:W-:Y:S02]  /*8b00*/  LEA.HI.X.SX32 R5, R39, R3, 0x1, P6 ;  /* 0x0000000327057211 */ /* 0x000fe400030f0eff */
[----:B------:R-:W-:-:S04]  /*8b10*/  LEA R16, P6, R41, R0, 0x1 ;  /* 0x0000000029107211 */ /* 0x000fc800078c08ff */
[----:B------:R-:W-:Y:S01]  /*8b20*/  LEA.HI.X.SX32 R17, R41, R3, 0x1, P6 ;  /* 0x0000000329117211 */ /* 0x000fe200030f0eff */
[----:B------:R0:W-:Y:S01]  /*8b30*/  @P2 STG.E.U16 desc[UR10][R4.64], R24 ;  /* 0x0000001804002986 */ /* 0x0001e2000c10150a */
[----:B------:R-:W-:-:S03]  /*8b40*/  LEA R8, P6, R9, R0, 0x1 ;  /* 0x0000000009087211 */ /* 0x000fc600078c08ff */
[----:B------:R1:W-:Y:S01]  /*8b50*/  @P5 STG.E.U16 desc[UR10][R16.64], R25 ;  /* 0x0000001910005986 */ /* 0x0003e2000c10150a */
[----:B------:R-:W-:-:S03]  /*8b60*/  ISETP.LT.AND P5, PT, R28, UR15, !P0 ;  /* 0x0000000f1c007c0c */ /* 0x000fc6000c7a1270 */
[----:B------:R-:W2:Y:S01]  /*8b70*/  LDL.LU R28, [R1+0x24] ;  /* 0x00002400011c7983 */ /* 0x000ea20000300800 */
[----:B------:R-:W-:-:S03]  /*8b80*/  LEA.HI.X.SX32 R9, R9, R3, 0x1, P6 ;  /* 0x0000000309097211 */ /* 0x000fc600030f0eff */
[----:B0-----:R-:W3:Y:S01]  /*8b90*/  LDL.LU R24, [R1+0x20] ;  /* 0x0000200001187983 */ /* 0x001ee20000300800 */
[----:B------:R-:W-:-:S05]  /*8ba0*/  PRMT R5, R25, 0x7632, R5 ;  /* 0x0000763219057816 */ /* 0x000fca0000000005 */
[----:B------:R0:W-:Y:S01]  /*8bb0*/  @P3 STG.E.U16 desc[UR10][R8.64], R5 ;  /* 0x0000000508003986 */ /* 0x0001e2000c10150a */
[----:B------:R-:W-:-:S03]  /*8bc0*/  ISETP.LT.AND P3, PT, R36, UR15, !P0 ;  /* 0x0000000f24007c0c */ /* 0x000fc6000c761270 */
[----:B------:R-:W4:Y:S04]  /*8bd0*/  LDL.LU R36, [R1+0x1c] ;  /* 0x00001c0001247983 */ /* 0x000f280000300800 */
[----:B------:R-:W5:Y:S01]  /*8be0*/  LDL.LU R20, [R1+0x18] ;  /* 0x0000180001147983 */ /* 0x000f620000300800 */
[C---:B------:R-:W-:Y:S01]  /*8bf0*/  IMAD R21, R2.reuse, 0x8, R13 ;  /* 0x0000000802157824 */ /* 0x040fe200078e020d */
[----:B------:R-:W-:Y:S02]  /*8c00*/  LEA R12, P6, R13, R0, 0x1 ;  /* 0x000000000d0c7211 */ /* 0x000fe400078c08ff */
[----:B------:R-:W-:Y:S01]  /*8c10*/  PRMT R29, R29, 0x7632, R29 ;  /* 0x000076321d1d7816 */ /* 0x000fe2000000001d */
[----:B-1----:R-:W-:Y:S01]  /*8c20*/  IMAD R17, R2, 0x8, R21 ;  /* 0x0000000802117824 */ /* 0x002fe200078e0215 */
[----:B------:R-:W-:-:S02]  /*8c30*/  LEA.HI.X.SX32 R13, R13, R3, 0x1, P6 ;  /* 0x000000030d0d7211 */ /* 0x000fc400030f0eff */
[-C--:B------:R-:W-:Y:S02]  /*8c40*/  LEA R4, P6, R21, R0.reuse, 0x1 ;  /* 0x0000000015047211 */ /* 0x080fe400078c08ff */
[----:B------:R-:W-:Y:S01]  /*8c50*/  PRMT R33, R33, 0x7632, R33 ;  /* 0x0000763221217816 */ /* 0x000fe20000000021 */
[----:B------:R-:W-:Y:S01]  /*8c60*/  @P1 STG.E.U16 desc[UR10][R12.64], R29 ;  /* 0x0000001d0c001986 */ /* 0x000fe2000c10150a */
[-C--:B0-----:R-:W-:Y:S02]  /*8c70*/  LEA.HI.X.SX32 R5, R21, R3.reuse, 0x1, P6 ;  /* 0x0000000315057211 */ /* 0x081fe400030f0eff */
[----:B------:R-:W-:Y:S02]  /*8c80*/  ISETP.LT.AND P2, PT, R38, UR15, !P0 ;  /* 0x0000000f26007c0c */ /* 0x000fe4000c741270 */
[C---:B------:R-:W-:Y:S01]  /*8c90*/  LEA R16, P1, R17.reuse, R0, 0x1 ;  /* 0x0000000011107211 */ /* 0x040fe200078208ff */
[----:B------:R-:W-:Y:S01]  /*8ca0*/  IMAD R21, R2, 0x8, R17 ;  /* 0x0000000802157824 */ /* 0x000fe200078e0211 */
[----:B------:R0:W-:Y:S02]  /*8cb0*/  @P4 STG.E.U16 desc[UR10][R4.64], R33 ;  /* 0x0000002104004986 */ /* 0x0001e4000c10150a */
[----:B------:R-:W-:-:S02]  /*8cc0*/  LEA.HI.X.SX32 R17, R17, R3, 0x1, P1 ;  /* 0x0000000311117211 */ /* 0x000fc400008f0eff */
[----:B------:R-:W-:Y:S01]  /*8cd0*/  ISETP.LT.AND P1, PT, R32, UR15, !P0 ;  /* 0x0000000f20007c0c */ /* 0x000fe2000c721270 */
[----:B------:R-:W-:Y:S01]  /*8ce0*/  IMAD R25, R2, 0x8, R21 ;  /* 0x0000000802197824 */ /* 0x000fe200078e0215 */
[C---:B------:R-:W-:Y:S01]  /*8cf0*/  LEA R8, P6, R21.reuse, R0, 0x1 ;  /* 0x0000000015087211 */ /* 0x040fe200078c08ff */
[----:B0-----:R-:W4:Y:S04]  /*8d00*/  LDL.LU R33, [R1+0x14] ;  /* 0x0000140001217983 */ /* 0x001f280000300800 */
[----:B------:R-:W4:Y:S01]  /*8d10*/  LDL.LU R32, [R1+0x10] ;  /* 0x0000100001207983 */ /* 0x000f220000300800 */
[----:B------:R-:W-:-:S03]  /*8d20*/  LEA.HI.X.SX32 R9, R21, R3, 0x1, P6 ;  /* 0x0000000315097211 */ /* 0x000fc600030f0eff */
[----:B------:R-:W4:Y:S01]  /*8d30*/  LDL.LU R29, [R1+0xc] ;  /* 0x00000c00011d7983 */ /* 0x000f220000300800 */
[----:B------:R-:W-:-:S03]  /*8d40*/  IMAD R21, R2, 0x8, R25 ;  /* 0x0000000802157824 */ /* 0x000fc600078e0219 */
[----:B------:R0:W-:Y:S01]  /*8d50*/  @P2 STG.E.U16 desc[UR10][R16.64], R10 ;  /* 0x0000000a10002986 */ /* 0x0001e2000c10150a */
[----:B------:R-:W-:-:S03]  /*8d60*/  LEA R12, P2, R25, R0, 0x1 ;  /* 0x00000000190c7211 */ /* 0x000fc600078408ff */
[----:B------:R1:W-:Y:S01]  /*8d70*/  @P5 STG.E.U16 desc[UR10][R8.64], R14 ;  /* 0x0000000e08005986 */ /* 0x0003e2000c10150a */
[----:B------:R-:W-:Y:S01]  /*8d80*/  LEA.HI.X.SX32 R13, R25, R3, 0x1, P2 ;  /* 0x00000003190d7211 */ /* 0x000fe200010f0eff */
[----:B------:R-:W-:-:S04]  /*8d90*/  IMAD R25, R2, 0x8, R21 ;  /* 0x0000000802197824 */ /* 0x000fc800078e0215 */
[----:B------:R1:W-:Y:S01]  /*8da0*/  @P3 STG.E.U16 desc[UR10][R12.64], R6 ;  /* 0x000000060c003986 */ /* 0x0003e2000c10150a */
[----:B0-----:R-:W-:-:S04]  /*8db0*/  LEA R16, P3, R25, R0, 0x1 ;  /* 0x0000000019107211 */ /* 0x001fc800078608ff */
[----:B------:R-:W-:Y:S02]  /*8dc0*/  LEA.HI.X.SX32 R17, R25, R3, 0x1, P3 ;  /* 0x0000000319117211 */ /* 0x000fe400018f0eff */
[----:B--2---:R-:W-:Y:S02]  /*8dd0*/  ISETP.LT.AND P2, PT, R28, UR15, !P0 ;  /* 0x0000000f1c007c0c */ /* 0x004fe4000c741270 */
[----:B------:R-:W2:Y:S01]  /*8de0*/  LDL.LU R28, [R1+0x8] ;  /* 0x00000800011c7983 */ /* 0x000ea20000300800 */
[----:B---3--:R-:W-:-:S03]  /*8df0*/  ISETP.LT.AND P5, PT, R24, UR15, !P0 ;  /* 0x0000000f18007c0c */ /* 0x008fc6000c7a1270 */
[----:B------:R-:W3:Y:S01]  /*8e00*/  LDL.LU R24, [R1+0x4] ;  /* 0x0000040001187983 */ /* 0x000ee20000300800 */
[----:B-----5:R-:W-:-:S03]  /*8e10*/  ISETP.LT.AND P3, PT, R20, UR15, !P0 ;  /* 0x0000000f14007c0c */ /* 0x020fc6000c761270 */
[----:B------:R-:W5:Y:S01]  /*8e20*/  LDL.LU R20, [R1] ;  /* 0x0000000001147983 */ /* 0x000f620000300800 */
[----:B------:R-:W-:Y:S02]  /*8e30*/  ISETP.LT.AND P4, PT, R37, UR15, !P0 ;  /* 0x0000000f25007c0c */ /* 0x000fe4000c781270 */
[----:B------:R-:W-:-:S04]  /*8e40*/  LEA R4, P6, R21, R0, 0x1 ;  /* 0x0000000015047211 */ /* 0x000fc800078c08ff */
[----:B------:R-:W-:Y:S01]  /*8e50*/  LEA.HI.X.SX32 R5, R21, R3, 0x1, P6 ;  /* 0x0000000315057211 */ /* 0x000fe200030f0eff */
[----:B------:R-:W-:-:S04]  /*8e60*/  IMAD R21, R2, 0x8, R25 ;  /* 0x0000000802157824 */ /* 0x000fc800078e0219 */
[C---:B------:R-:W-:Y:S01]  /*8e70*/  IMAD R25, R2.reuse, 0x8, R21 ;  /* 0x0000000802197824 */ /* 0x040fe200078e0215 */
[CC--:B-1----:R-:W-:Y:S01]  /*8e80*/  LEA R8, P6, R21.reuse, R0.reuse, 0x1 ;  /* 0x0000000015087211 */ /* 0x0c2fe200078c08ff */
[----:B------:R0:W-:Y:S03]  /*8e90*/  @P4 STG.E.U16 desc[UR10][R4.64], R18 ;  /* 0x0000001204004986 */ /* 0x0001e6000c10150a */
[-C--:B------:R-:W-:Y:S01]  /*8ea0*/  LEA.HI.X.SX32 R9, R21, R3.reuse, 0x1, P6 ;  /* 0x0000000315097211 */ /* 0x080fe200030f0eff */
[----:B------:R1:W-:Y:S01]  /*8eb0*/  @P1 STG.E.U16 desc[UR10][R16.64], R22 ;  /* 0x0000001610001986 */ /* 0x0003e2000c10150a */
[CC--:B------:R-:W-:Y:S01]  /*8ec0*/  LEA R12, P1, R25.reuse, R0.reuse, 0x1 ;  /* 0x00000000190c7211 */ /* 0x0c0fe200078208ff */
[----:B------:R-:W-:Y:S01]  /*8ed0*/  IMAD R21, R2, 0x8, R25 ;  /* 0x0000000802157824 */ /* 0x000fe200078e0219 */
[----:B----4-:R-:W-:Y:S02]  /*8ee0*/  ISETP.LT.AND P4, PT, R36, UR15, !P0 ;  /* 0x0000000f24007c0c */ /* 0x010fe4000c781270 */
[-C--:B------:R-:W-:Y:S01]  /*8ef0*/  LEA.HI.X.SX32 R13, R25, R3.reuse, 0x1, P1 ;  /* 0x00000003190d7211 */ /* 0x080fe200008f0eff */
[----:B------:R-:W-:Y:S01]  /*8f00*/  IMAD R25, R2, 0x8, R21 ;  /* 0x0000000802197824 */ /* 0x000fe200078e0215 */
[C---:B0-----:R-:W-:Y:S01]  /*8f10*/  LEA R4, P6, R21.reuse, R0, 0x1 ;  /* 0x0000000015047211 */ /* 0x041fe200078c08ff */
[----:B------:R0:W-:Y:S03]  /*8f20*/  @P2 STG.E.U16 desc[UR10][R8.64], R26 ;  /* 0x0000001a08002986 */ /* 0x0001e6000c10150a */
[----:B------:R-:W-:-:S02]  /*8f30*/  LEA.HI.X.SX32 R5, R21, R3, 0x1, P6 ;  /* 0x0000000315057211 */ /* 0x000fc400030f0eff */
[----:B-1----:R-:W-:Y:S01]  /*8f40*/  LEA R16, P6, R25, R0, 0x1 ;  /* 0x0000000019107211 */ /* 0x002fe200078c08ff */
[----:B0-----:R-:W-:-:S03]  /*8f50*/  IMAD R9, R2, 0x8, R25 ;  /* 0x0000000802097824 */ /* 0x001fc600078e0219 */
[-C--:B------:R-:W-:Y:S01]  /*8f60*/  LEA.HI.X.SX32 R17, R25, R3.reuse, 0x1, P6 ;  /* 0x0000000319117211 */ /* 0x080fe200030f0eff */
[----:B------:R-:W-:Y:S01]  /*8f70*/  IMAD R21, R2, 0x8, R9 ;  /* 0x0000000802157824 */ /* 0x000fe200078e0209 */
[CC--:B------:R-:W-:Y:S01]  /*8f80*/  LEA R8, P6, R9.reuse, R0.reuse, 0x1 ;  /* 0x0000000009087211 */ /* 0x0c0fe200078c08ff */
[----:B------:R0:W-:Y:S01]  /*8f90*/  @P5 STG.E.U16 desc[UR10][R12.64], R30 ;  /* 0x0000001e0c005986 */ /* 0x0001e2000c10150a */
[----:B------:R-:W-:Y:S02]  /*8fa0*/  PRMT R10, R10, 0x7632, R10 ;  /* 0x000076320a0a7816 */ /* 0x000fe4000000000a */
[----:B------:R-:W-:Y:S01]  /*8fb0*/  LEA.HI.X.SX32 R9, R9, R3, 0x1, P6 ;  /* 0x0000000309097211 */ /* 0x000fe200030f0eff */
[----:B------:R1:W-:Y:S01]  /*8fc0*/  @P4 STG.E.U16 desc[UR10][R4.64], R34 ;  /* 0x0000002204004986 */ /* 0x0003e2000c10150a */
[----:B------:R-:W-:Y:S02]  /*8fd0*/  ISETP.LT.AND P1, PT, R33, UR15, !P0 ;  /* 0x0000000f21007c0c */ /* 0x000fe4000c721270 */
[----:B------:R-:W-:Y:S01]  /*8fe0*/  ISETP.LT.AND P2, PT, R32, UR15, !P0 ;  /* 0x0000000f20007c0c */ /* 0x000fe2000c741270 */
[----:B------:R4:W-:Y:S01]  /*8ff0*/  @P3 STG.E.U16 desc[UR10][R16.64], R10 ;  /* 0x0000000a10003986 */ /* 0x0009e2000c10150a */
[----:B0-----:R-:W-:Y:S01]  /*9000*/  LEA R12, P6, R21, R0, 0x1 ;  /* 0x00000000150c7211 */ /* 0x001fe200078c08ff */
[----:B-1----:R-:W-:-:S03]  /*9010*/  IMAD R5, R2, 0x8, R21 ;  /* 0x0000000802057824 */ /* 0x002fc600078e0215 */
[-C--:B------:R-:W-:Y:S02]  /*9020*/  LEA.HI.X.SX32 R13, R21, R3.reuse, 0x1, P6 ;  /* 0x00000003150d7211 */ /* 0x080fe400030f0eff */
[----:B------:R-:W-:Y:S01]  /*9030*/  ISETP.LT.AND P5, PT, R29, UR15, !P0 ;  /* 0x0000000f1d007c0c */ /* 0x000fe2000c7a1270 */
[----:B----4-:R-:W-:Y:S01]  /*9040*/  IMAD R17, R2, 0x8, R5 ;  /* 0x0000000802117824 */ /* 0x010fe200078e0205 */
[C---:B------:R-:W-:Y:S02]  /*9050*/  LEA R4, P6, R5.reuse, R0, 0x1 ;  /* 0x0000000005047211 */ /* 0x040fe400078c08ff */
[----:B------:R-:W-:Y:S01]  /*9060*/  PRMT R14, R14, 0x7632, R14 ;  /* 0x000076320e0e7816 */ /* 0x000fe2000000000e */
[----:B------:R-:W-:Y:S01]  /*9070*/  IMAD R21, R2, 0x8, R17 ;  /* 0x0000000802157824 */ /* 0x000fe200078e0211 */
[----:B------:R-:W-:Y:S02]  /*9080*/  PRMT R6, R6, 0x7632, R6 ;  /* 0x0000763206067816 */ /* 0x000fe40000000006 */
[----:B------:R-:W-:-:S02]  /*9090*/  LEA.HI.X.SX32 R5, R5, R3, 0x1, P6 ;  /* 0x0000000305057211 */ /* 0x000fc400030f0eff */
[CC--:B------:R-:W-:Y:S01]  /*90a0*/  LEA R16, P6, R17.reuse, R0.reuse, 0x1 ;  /* 0x0000000011107211 */ /* 0x0c0fe200078c08ff */
[----:B------:R0:W-:Y:S01]  /*90b0*/  @P1 STG.E.U16 desc[UR10][R8.64], R14 ;  /* 0x0000000e08001986 */ /* 0x0001e2000c10150a */
[----:B------:R-:W-:Y:S02]  /*90c0*/  PRMT R18, R18, 0x7632, R18 ;  /* 0x0000763212127816 */ /* 0x000fe40000000012 */
[----:B------:R-:W-:Y:S01]  /*90d0*/  LEA.HI.X.SX32 R17, R17, R3, 0x1, P6 ;  /* 0x0000000311117211 */ /* 0x000fe200030f0eff */
[----:B------:R1:W-:Y:S04]  /*90e0*/  @P2 STG.E.U16 desc[UR10][R12.64], R6 ;  /* 0x000000060c002986 */ /* 0x0003e8000c10150a */
[----:B------:R4:W-:Y:S01]  /*90f0*/  @P5 STG.E.U16 desc[UR10][R4.64], R18 ;  /* 0x0000001204005986 */ /* 0x0009e2000c10150a */
[----:B0-----:R-:W-:Y:S01]  /*9100*/  LEA R8, P6, R21, R0, 0x1 ;  /* 0x0000000015087211 */ /* 0x001fe200078c08ff */
[----:B-1----:R-:W-:-:S03]  /*9110*/  IMAD R13, R2, 0x8, R21 ;  /* 0x00000008020d7824 */ /* 0x002fc600078e0215 */
[-C--:B------:R-:W-:Y:S01]  /*9120*/  LEA.HI.X.SX32 R9, R21, R3.reuse, 0x1, P6 ;  /* 0x0000000315097211 */ /* 0x080fe200030f0eff */
[----:B----4-:R-:W-:Y:S01]  /*9130*/  IMAD R5, R2, 0x8, R13 ;  /* 0x0000000802057824 */ /* 0x010fe200078e020d */
[CC--:B------:R-:W-:Y:S02]  /*9140*/  LEA R12, P6, R13.reuse, R0.reuse, 0x1 ;  /* 0x000000000d0c7211 */ /* 0x0c0fe400078c08ff */
[----:B------:R-:W-:Y:S01]  /*9150*/  PRMT R22, R22, 0x7632, R22 ;  /* 0x0000763216167816 */ /* 0x000fe20000000016 */
[----:B------:R-:W-:Y:S01]  /*9160*/  IMAD R21, R2, 0x8, R5 ;  /* 0x0000000802157824 */ /* 0x000fe200078e0205 */
[----:B------:R-:W-:Y:S02]  /*9170*/  PRMT R26, R26, 0x7632, R26 ;  /* 0x000076321a1a7816 */ /* 0x000fe4000000001a */
[----:B------:R-:W-:Y:S02]  /*9180*/  LEA.HI.X.SX32 R13, R13, R3, 0x1, P6 ;  /* 0x000000030d0d7211 */ /* 0x000fe400030f0eff */
[----:B------:R-:W-:-:S02]  /*9190*/  LEA R4, P6, R5, R0, 0x1 ;  /* 0x0000000005047211 */ /* 0x000fc400078c08ff */
[----:B------:R-:W-:Y:S02]  /*91a0*/  ISETP.LT.AND P2, PT, R252, UR15, !P0 ;  /* 0x0000000ffc007c0c */ /* 0x000fe4000c741270 */
[----:B------:R-:W-:Y:S02]  /*91b0*/  LEA.HI.X.SX32 R5, R5, R3, 0x1, P6 ;  /* 0x0000000305057211 */ /* 0x000fe400030f0eff */
[----:B------:R-:W-:Y:S02]  /*91c0*/  PRMT R6, R30, 0x7632, R6 ;  /* 0x000076321e067816 */ /* 0x000fe40000000006 */
[----:B------:R-:W-:Y:S02]  /*91d0*/  ISETP.LT.AND P5, PT, R251, UR15, !P0 ;  /* 0x0000000ffb007c0c */ /* 0x000fe4000c7a1270 */
[----:B------:R-:W-:Y:S02]  /*91e0*/  PRMT R34, R34, 0x7632, R34 ;  /* 0x0000763222227816 */ /* 0x000fe40000000022 */
[----:B--2---:R-:W-:-:S02]  /*91f0*/  ISETP.LT.AND P4, PT, R28, UR15, !P0 ;  /* 0x0000000f1c007c0c */ /* 0x004fc4000c781270 */
[----:B---3--:R-:W-:-:S11]  /*9200*/  ISETP.LT.AND P3, PT, R24, UR15, !P0 ;  /* 0x0000000f18007c0c */ /* 0x008fd6000c761270 */
[----:B------:R0:W-:Y:S01]  /*9210*/  @P4 STG.E.U16 desc[UR10][R16.64], R22 ;  /* 0x0000001610004986 */ /* 0x0001e2000c10150a */
[----:B-----5:R-:W-:-:S03]  /*9220*/  ISETP.LT.AND P1, PT, R20, UR15, !P0 ;  /* 0x0000000f14007c0c */ /* 0x020fc6000c721270 */
[----:B------:R1:W-:Y:S01]  /*9230*/  @P3 STG.E.U16 desc[UR10][R8.64], R26 ;  /* 0x0000001a08003986 */ /* 0x0003e2000c10150a */
[----:B0-----:R-:W-:Y:S01]  /*9240*/  LEA R16, P6, R21, R0, 0x1 ;  /* 0x0000000015107211 */ /* 0x001fe200078c08ff */
[----:B-1----:R-:W-:-:S03]  /*9250*/  IMAD R9, R2, 0x8, R21 ;  /* 0x0000000802097824 */ /* 0x002fc600078e0215 */
[----:B------:R-:W-:Y:S01]  /*9260*/  LEA.HI.X.SX32 R17, R21, R3, 0x1, P6 ;  /* 0x0000000315117211 */ /* 0x000fe200030f0eff */
[----:B------:R-:W-:Y:S01]  /*9270*/  IMAD R21, R2, 0x8, R9 ;  /* 0x0000000802157824 */ /* 0x000fe200078e0209 */
[----:B------:R-:W-:-:S03]  /*9280*/  LEA R8, P6, R9, R0, 0x1 ;  /* 0x0000000009087211 */ /* 0x000fc600078c08ff */
[----:B------:R0:W-:Y:S01]  /*9290*/  @P1 STG.E.U16 desc[UR10][R12.64], R6 ;  /* 0x000000060c001986 */ /* 0x0001e2000c10150a */
[----:B------:R-:W-:Y:S01]  /*92a0*/  ISETP.LT.AND P4, PT, R250, UR15, !P0 ;  /* 0x0000000ffa007c0c */ /* 0x000fe2000c781270 */
[----:B------:R-:W-:Y:S01]  /*92b0*/  IMAD R25, R2, 0x8, R21 ;  /* 0x0000000802197824 */ /* 0x000fe200078e0215 */
[----:B------:R-:W-:Y:S01]  /*92c0*/  LEA.HI.X.SX32 R9, R9, R3, 0x1, P6 ;  /* 0x0000000309097211 */ /* 0x000fe200030f0eff */
[----:B------:R1:W-:Y:S01]  /*92d0*/  @P2 STG.E.U16 desc[UR10][R4.64], R34 ;  /* 0x0000002204002986 */ /* 0x0003e2000c10150a */
[----:B------:R-:W-:Y:S02]  /*92e0*/  ISETP.LT.AND P3, PT, R249, UR15, !P0 ;  /* 0x0000000ff9007c0c */ /* 0x000fe4000c761270 */
[----:B0-----:R-:W-:-:S04]  /*92f0*/  LEA R12, P6, R21, R0, 0x1 ;  /* 0x00000000150c7211 */ /* 0x001fc800078c08ff */
[-C--:B------:R-:W-:Y:S01]  /*9300*/  LEA.HI.X.SX32 R13, R21, R3.reuse, 0x1, P6 ;  /* 0x00000003150d7211 */ /* 0x080fe200030f0eff */
[----:B------:R-:W-:Y:S01]  /*9310*/  IMAD R21, R2, 0x8, R25 ;  /* 0x0000000802157824 */ /* 0x000fe200078e0219 */
[CC--:B-1----:R-:W-:Y:S01]  /*9320*/  LEA R4, P6, R25.reuse, R0.reuse, 0x1 ;  /* 0x0000000019047211 */ /* 0x0c2fe200078c08ff */
[----:B------:R0:W-:Y:S01]  /*9330*/  @P5 STG.E.U16 desc[UR10][R16.64], R11 ;  /* 0x0000000b10005986 */ /* 0x0001e2000c10150a */
[----:B------:R-:W-:Y:S02]  /*9340*/  ISETP.LT.AND P1, PT, R248, UR15, !P0 ;  /* 0x0000000ff8007c0c */ /* 0x000fe4000c721270 */
[----:B------:R-:W-:Y:S01]  /*9350*/  LEA.HI.X.SX32 R5, R25, R3, 0x1, P6 ;  /* 0x0000000319057211 */ /* 0x000fe200030f0eff */
[----:B------:R-:W-:Y:S01]  /*9360*/  IMAD R25, R2, 0x8, R21 ;  /* 0x0000000802197824 */ /* 0x000fe200078e0215 */
[----:B------:R1:W-:Y:S01]  /*9370*/  @P4 STG.E.U16 desc[UR10][R8.64], R15 ;  /* 0x0000000f08004986 */ /* 0x0003e2000c10150a */
[----:B------:R-:W-:Y:S02]  /*9380*/  ISETP.LT.AND P2, PT, R247, UR15, !P0 ;  /* 0x0000000ff7007c0c */ /* 0x000fe4000c741270 */
[----:B0-----:R-:W-:-:S04]  /*9390*/  LEA R16, P6, R21, R0, 0x1 ;  /* 0x0000000015107211 */ /* 0x001fc800078c08ff */
[-C--:B------:R-:W-:Y:S01]  /*93a0*/  LEA.HI.X.SX32 R17, R21, R3.reuse, 0x1, P6 ;  /* 0x0000000315117211 */ /* 0x080fe200030f0eff */
[C---:B------:R-:W-:Y:S01]  /*93b0*/  IMAD R21, R2.reuse, 0x8, R25 ;  /* 0x0000000802157824 */ /* 0x040fe200078e0219 */
[C---:B-1----:R-:W-:Y:S01]  /*93c0*/  LEA R8, P6, R25.reuse, R0, 0x1 ;  /* 0x0000000019087211 */ /* 0x042fe200078c08ff */
[----:B------:R0:W-:Y:S03]  /*93d0*/  @P3 STG.E.U16 desc[UR10][R12.64], R7 ;  /* 0x000000070c003986 */ /* 0x0001e6000c10150a */
[----:B------:R-:W-:Y:S01]  /*93e0*/  LEA.HI.X.SX32 R9, R25, R3, 0x1, P6 ;  /* 0x0000000319097211 */ /* 0x000fe200030f0eff */
[----:B------:R-:W-:Y:S01]  /*93f0*/  IMAD R25, R2, 0x8, R21 ;  /* 0x0000000802197824 */ /* 0x000fe200078e0215 */
[----:B------:R-:W-:Y:S01]  /*9400*/  ISETP.LT.AND P5, PT, R246, UR15, !P0 ;  /* 0x0000000ff6007c0c */ /* 0x000fe2000c7a1270 */
[----:B------:R1:W-:Y:S01]  /*9410*/  @P1 STG.E.U16 desc[UR10][R4.64], R19 ;  /* 0x0000001304001986 */ /* 0x0003e2000c10150a */
[----:B------:R-:W-:-:S02]  /*9420*/  ISETP.LT.AND P4, PT, R245, UR15, !P0 ;  /* 0x0000000ff5007c0c */ /* 0x000fc4000c781270 */
[CC--:B0-----:R-:W-:Y:S02]  /*9430*/  LEA R12, P6, R21.reuse, R0.reuse, 0x1 ;  /* 0x00000000150c7211 */ /* 0x0c1fe400078c08ff */
[----:B------:R-:W-:Y:S02]  /*9440*/  ISETP.LT.AND P3, PT, R244, UR15, !P0 ;  /* 0x0000000ff4007c0c */ /* 0x000fe4000c761270 */
[-C--:B------:R-:W-:Y:S01]  /*9450*/  LEA.HI.X.SX32 R13, R21, R3.reuse, 0x1, P6 ;  /* 0x00000003150d7211 */ /* 0x080fe200030f0eff */
[C---:B------:R-:W-:Y:S01]  /*9460*/  IMAD R21, R2.reuse, 0x8, R25 ;  /* 0x0000000802157824 */ /* 0x040fe200078e0219 */
[CC--:B-1----:R-:W-:Y:S01]  /*9470*/  LEA R4, P6, R25.reuse, R0.reuse, 0x1 ;  /* 0x0000000019047211 */ /* 0x0c2fe200078c08ff */
[----:B------:R0:W-:Y:S03]  /*9480*/  @P2 STG.E.U16 desc[UR10][R16.64], R23 ;  /* 0x0000001710002986 */ /* 0x0001e6000c10150a */
[----:B------:R-:W-:Y:S01]  /*9490*/  LEA.HI.X.SX32 R5, R25, R3, 0x1, P6 ;  /* 0x0000000319057211 */ /* 0x000fe200030f0eff */
[----:B------:R-:W-:Y:S01]  /*94a0*/  IMAD R25, R2, 0x8, R21 ;  /* 0x0000000802197824 */ /* 0x000fe200078e0215 */
[----:B------:R-:W-:Y:S01]  /*94b0*/  ISETP.LT.AND P1, PT, R243, UR15, !P0 ;  /* 0x0000000ff3007c0c */ /* 0x000fe2000c721270 */
[----:B------:R1:W-:Y:S01]  /*94c0*/  @P5 STG.E.U16 desc[UR10][R8.64], R27 ;  /* 0x0000001b08005986 */ /* 0x0003e2000c10150a */
[----:B0-----:R-:W-:-:S03]  /*94d0*/  LEA R16, P6, R21, R0, 0x1 ;  /* 0x0000000015107211 */ /* 0x001fc600078c08ff */
[----:B------:R-:W-:Y:S01]  /*94e0*/  @P4 STG.E.U16 desc[UR10][R12.64], R31 ;  /* 0x0000001f0c004986 */ /* 0x000fe2000c10150a */
[----:B------:R-:W-:Y:S01]  /*94f0*/  LEA.HI.X.SX32 R17, R21, R3, 0x1, P6 ;  /* 0x0000000315117211 */ /* 0x000fe200030f0eff */
[----:B------:R-:W-:Y:S02]  /*9500*/  IMAD R21, R2, 0x8, R25 ;  /* 0x0000000802157824 */ /* 0x000fe400078e0219 */
[----:B------:R0:W-:Y:S01]  /*9510*/  @P3 STG.E.U16 desc[UR10][R4.64], R35 ;  /* 0x0000002304003986 */ /* 0x0001e2000c10150a */
[----:B------:R-:W-:Y:S02]  /*9520*/  ISETP.LT.AND P2, PT, R242, UR15, !P0 ;  /* 0x0000000ff2007c0c */ /* 0x000fe4000c741270 */
[----:B-1----:R-:W-:Y:S02]  /*9530*/  LEA R8, P6, R25, R0, 0x1 ;  /* 0x0000000019087211 */ /* 0x002fe400078c08ff */
[----:B0-----:R-:W-:Y:S01]  /*9540*/  PRMT R5, R11, 0x7632, R5 ;  /* 0x000076320b057816 */ /* 0x001fe20000000005 */
[----:B------:R-:W-:Y:S01]  /*9550*/  IMAD R11, R2, 0x8, R21 ;  /* 0x00000008020b7824 */ /* 0x000fe200078e0215 */
[----:B------:R-:W-:-:S03]  /*9560*/  PRMT R7, R15, 0x7632, R7 ;  /* 0x000076320f077816 */ /* 0x000fc60000000007 */
[C---:B------:R-:W-:Y:S01]  /*9570*/  IMAD R13, R2.reuse, 0x8, R11 ;  /* 0x00000008020d7824 */ /* 0x040fe200078e020b */
[----:B------:R0:W-:Y:S01]  /*9580*/  @P1 STG.E.U16 desc[UR10][R16.64], R5 ;  /* 0x0000000510001986 */ /* 0x0001e2000c10150a */
[-C--:B------:R-:W-:Y:S02]  /*9590*/  LEA R4, P1, R21, R0.reuse, 0x1 ;  /* 0x0000000015047211 */ /* 0x080fe400078208ff */
[C---:B------:R-:W-:Y:S01]  /*95a0*/  IMAD R15, R2.reuse, 0x8, R13 ;  /* 0x00000008020f7824 */ /* 0x040fe200078e020d */
[-C--:B------:R-:W-:Y:S02]  /*95b0*/  LEA.HI.X.SX32 R9, R25, R3.reuse, 0x1, P6 ;  /* 0x0000000319097211 */ /* 0x080fe400030f0eff */
[-C--:B------:R-:W-:Y:S02]  /*95c0*/  LEA R12, P6, R13, R0.reuse, 0x1 ;  /* 0x000000000d0c7211 */ /* 0x080fe400078c08ff */
[----:B0-----:R-:W-:Y:S01]  /*95d0*/  LEA.HI.X.SX32 R5, R21, R3, 0x1, P1 ;  /* 0x0000000315057211 */ /* 0x001fe200008f0eff */
[----:B------:R-:W-:Y:S01]  /*95e0*/  IMAD R21, R2, 0x8, R15 ;  /* 0x0000000802157824 */ /* 0x000fe200078e020f */
[----:B------:R0:W-:Y:S01]  /*95f0*/  @P2 STG.E.U16 desc[UR10][R8.64], R7 ;  /* 0x0000000708002986 */ /* 0x0001e2000c10150a */
[----:B------:R-:W-:-:S02]  /*9600*/  LEA R10, P2, R11, R0, 0x1 ;  /* 0x000000000b0a7211 */ /* 0x000fc400078408ff */
[----:B------:R-:W-:Y:S01]  /*9610*/  LEA.HI.X.SX32 R13, R13, R3, 0x1, P6 ;  /* 0x000000030d0d7211 */ /* 0x000fe200030f0eff */
[----:B------:R-:W-:Y:S01]  /*9620*/  IMAD R6, R2, 0x8, R21 ;  /* 0x0000000802067824 */ /* 0x000fe200078e0215 */
[----:B------:R-:W-:Y:S02]  /*9630*/  ISETP.LT.AND P5, PT, R241, UR15, !P0 ;  /* 0x0000000ff1007c0c */ /* 0x000fe4000c7a1270 */
[-C--:B------:R-:W-:Y:S02]  /*9640*/  LEA R14, P6, R15, R0.reuse, 0x1 ;  /* 0x000000000f0e7211 */ /* 0x080fe400078c08ff */
[----:B------:R-:W-:Y:S02]  /*9650*/  ISETP.LT.AND P4, PT, R240, UR15, !P0 ;  /* 0x0000000ff0007c0c */ /* 0x000fe4000c781270 */
[----:B0-----:R-:W-:Y:S02]  /*9660*/  LEA R8, P1, R21, R0, 0x1 ;  /* 0x0000000015087211 */ /* 0x001fe400078208ff */
[----:B------:R-:W-:-:S02]  /*9670*/  ISETP.LT.AND P3, PT, R239, UR15, !P0 ;  /* 0x0000000fef007c0c */ /* 0x000fc4000c761270 */
[-C--:B------:R-:W-:Y:S02]  /*9680*/  LEA.HI.X.SX32 R11, R11, R3.reuse, 0x1, P2 ;  /* 0x000000030b0b7211 */ /* 0x080fe400010f0eff */
[----:B------:R-:W-:Y:S02]  /*9690*/  ISETP.LT.AND P2, PT, R238, UR15, !P0 ;  /* 0x0000000fee007c0c */ /* 0x000fe4000c741270 */
[-C--:B------:R-:W-:Y:S02]  /*96a0*/  LEA.HI.X.SX32 R9, R21, R3.reuse, 0x1, P1 ;  /* 0x0000000315097211 */ /* 0x080fe400008f0eff */
[----:B------:R-:W-:Y:S02]  /*96b0*/  LEA.HI.X.SX32 R15, R15, R3, 0x1, P6 ;  /* 0x000000030f0f7211 */ /* 0x000fe400030f0eff */
[----:B------:R-:W-:Y:S02]  /*96c0*/  ISETP.LT.AND P1, PT, R237, UR15, !P0 ;  /* 0x0000000fed007c0c */ /* 0x000fe4000c721270 */
[----:B------:R-:W-:-:S02]  /*96d0*/  LEA R2, P6, R6, R0, 0x1 ;  /* 0x0000000006027211 */ /* 0x000fc400078c08ff */
[----:B------:R-:W-:Y:S02]  /*96e0*/  ISETP.LT.AND P0, PT, R236, UR15, !P0 ;  /* 0x0000000fec007c0c */ /* 0x000fe4000c701270 */
[----:B------:R-:W-:Y:S02]  /*96f0*/  PRMT R7, R7, 0x7632, R7 ;  /* 0x0000763207077816 */ /* 0x000fe40000000007 */
[----:B------:R-:W-:Y:S02]  /*9700*/  LEA.HI.X.SX32 R3, R6, R3, 0x1, P6 ;  /* 0x0000000306037211 */ /* 0x000fe400030f0eff */
[----:B------:R-:W-:Y:S02]  /*9710*/  PRMT R19, R19, 0x7632, R19 ;  /* 0x0000763213137816 */ /* 0x000fe40000000013 */
[----:B------:R-:W-:Y:S02]  /*9720*/  PRMT R6, R23, 0x7632, R6 ;  /* 0x0000763217067816 */ /* 0x000fe40000000006 */
[----:B------:R-:W-:Y:S01]  /*9730*/  PRMT R27, R27, 0x7632, R27 ;  /* 0x000076321b1b7816 */ /* 0x000fe2000000001b */
[----:B------:R0:W-:Y:S01]  /*9740*/  @P5 STG.E.U16 desc[UR10][R4.64], R7 ;  /* 0x0000000704005986 */ /* 0x0001e2000c10150a */
[----:B------:R-:W-:-:S03]  /*9750*/  PRMT R31, R31, 0x7632, R31 ;  /* 0x000076321f1f7816 */ /* 0x000fc6000000001f */
[----:B------:R0:W-:Y:S04]  /*9760*/  @P4 STG.E.U16 desc[UR10][R10.64], R19 ;  /* 0x000000130a004986 */ /* 0x0001e8000c10150a */
[----:B------:R0:W-:Y:S04]  /*9770*/  @P3 STG.E.U16 desc[UR10][R12.64], R6 ;  /* 0x000000060c003986 */ /* 0x0001e8000c10150a */
[----:B------:R0:W-:Y:S04]  /*9780*/  @P2 STG.E.U16 desc[UR10][R14.64], R27 ;  /* 0x0000001b0e002986 */ /* 0x0001e8000c10150a */
[----:B------:R0:W-:Y:S01]  /*9790*/  @P1 STG.E.U16 desc[UR10][R8.64], R31 ;  /* 0x0000001f08001986 */ /* 0x0001e2000c10150a */
[----:B------:R-:W-:Y:S05]  /*97a0*/  @!P0 EXIT ;  /* 0x000000000000894d */ /* 0x000fea0003800000 */
[----:B------:R-:W-:-:S05]  /*97b0*/  PRMT R35, R35, 0x7632, R35 ;  /* 0x0000763223237816 */ /* 0x000fca0000000023 */
[----:B------:R-:W-:Y:S01]  /*97c0*/  STG.E.U16 desc[UR10][R2.64], R35 ;  /* 0x0000002302007986 */ /* 0x000fe2000c10150a */
[----:B------:R-:W-:Y:S05]  /*97d0*/  EXIT ;  /* 0x000000000000794d */ /* 0x000fea0003800000 */
.L_x_3:
[----:B------:R-:W-:-:S00]  /*97e0*/  BRA `(.L_x_3) ;  /* 0xfffffffc00fc7947 */ /* 0x000fc0000383ffff */
[----:B------:R-:W-:-:S00]  /*97f0*/  NOP ;  /* 0x0000000000007918 */ /* 0x000fc00000000000 */
        /* <DEDUP_REMOVED lines=8> */
.L_x_4:


//--------------------- .nv.shared.matmul_kernel  --------------------------
	.section	.nv.shared.matmul_kernel,"aw",@nobits
	.sectionflags	@""
	.align	16
	.zero		1024


//--------------------- .nv.shared.reserved.0     --------------------------
	.section	.nv.shared.reserved.0,"aw",@nobits
	.weak		__nv_reservedSMEM_offset_0_alias
	.size		__nv_reservedSMEM_offset_0_alias, 0, 64
	.other		__nv_reservedSMEM_offset_0_alias,@"STO_CUDA_RESERVED_SHARED STV_DEFAULT"
__nv_reservedSMEM_offset_0_alias:
	.zero		0
	.zero		64


//--------------------- .nv.constant0.matmul_kernel --------------------------
	.section	.nv.constant0.matmul_kernel,"a",@progbits
	.sectionflags	@""
	.align	4
.nv.constant0.matmul_kernel:
	.zero		976


//--------------------- SYMBOLS --------------------------

	.type		.nv.reservedSmem.offset0,@object
	.size		.nv.reservedSmem.offset0,0x4
	.type		.nv.reservedSmem.cap,@object
	.size		.nv.reservedSmem.cap,0x4
